def gluon_wgmma(
    a_ptr,
    b_ptr,
    c_ptr,
    M,
    N,
    K,
    stride_am,
    stride_bk,
    stride_cm,
    BLOCK_M: gl.constexpr,
    BLOCK_N: gl.constexpr,
    BLOCK_K: gl.constexpr,
    DTYPE: gl.constexpr,
    A_LAYOUT: gl.constexpr,
    B_LAYOUT: gl.constexpr,
    C_LAYOUT: gl.constexpr,
    B_SHAPE: gl.constexpr,
    TRANS_B: gl.constexpr,
    NUM_BUFFERS: gl.constexpr,
    NUM_WARPS: gl.constexpr,
):
    a_desc = tma.make_tensor_descriptor(
        a_ptr, [M, K], [stride_am, 1], [BLOCK_M, BLOCK_K], A_LAYOUT
    )
    b_desc = tma.make_tensor_descriptor(
        b_ptr,
        [N, K] if TRANS_B else [K, N],
        [stride_bk, 1],
        B_SHAPE,
        B_LAYOUT,
    )
    c_desc = tma.make_tensor_descriptor(
        c_ptr, [M, N], [stride_cm, 1], [BLOCK_M, BLOCK_N], C_LAYOUT
    )

    a_bufs = gl.allocate_shared_memory(
        DTYPE, [NUM_BUFFERS, BLOCK_M, BLOCK_K], A_LAYOUT
    )
    b_bufs = gl.allocate_shared_memory(DTYPE, [NUM_BUFFERS] + B_SHAPE, B_LAYOUT)

    pid_m = gl.program_id(0)
    pid_n = gl.program_id(1)
    off_m = pid_m * BLOCK_M
    off_n = pid_n * BLOCK_N

    mma_layout: gl.constexpr = pick_wgmma_layout(DTYPE, BLOCK_M, BLOCK_N, NUM_WARPS)
    acc = warpgroup_mma_init(
        gl.zeros((BLOCK_M, BLOCK_N), dtype=gl.float32, layout=mma_layout)
    )

    bars = gl.allocate_shared_memory(
        gl.int64, [NUM_BUFFERS, 1], mbarrier.MBarrierLayout()
    )
    for i in gl.static_range(NUM_BUFFERS):
        mbarrier.init(bars.index(i), count=1)
    idx = 0
    phase = 0

    for k in range(0, K, BLOCK_K):
        a = a_bufs.index(idx)
        b = b_bufs.index(idx)
        bar = bars.index(idx)
        mbarrier.expect(bar, a_desc.block_type.nbytes + b_desc.block_type.nbytes)
        tma.async_copy_global_to_shared(a_desc, [off_m, k], bar, a)
        tma.async_copy_global_to_shared(
            b_desc, [off_n, k] if TRANS_B else [k, off_n], bar, b
        )
        mbarrier.wait(bar, phase=phase)

        if TRANS_B:
            b = b.permute((1, 0))
        acc = warpgroup_mma_wait(num_outstanding=0, deps=(acc,))
        acc = warpgroup_mma(a, b, acc, is_async=True)

        idx += 1
        if idx == NUM_BUFFERS:
            idx = 0
            phase ^= 1

    acc = warpgroup_mma_wait(num_outstanding=0, deps=(acc,))
    for i in gl.static_range(NUM_BUFFERS):
        mbarrier.invalidate(bars.index(i))

    c_smem = gl.allocate_shared_memory(DTYPE, [BLOCK_M, BLOCK_N], C_LAYOUT)
    c_smem.store(acc.to(DTYPE))
    fence_async_shared()
    tma.async_copy_shared_to_global(c_desc, [off_m, off_n], c_smem)
    tma.store_wait(pendings=0)

# config = {"BLOCK_K": 32, "BLOCK_M": 64, "BLOCK_N": 64, "arch": "sm_90", "dtype": "fp8e4m3", "num_buffers": 2, "num_warps": 4, "trans_b": 1}
# arch = sm_90


// ===== COMPILED SASS (sm_90a) =====

	.target	sm_90a

	.elftype	@"ET_EXEC"


//--------------------- .note.nv.tkinfo           --------------------------
	.section	.note.nv.tkinfo,"",@"SHT_NOTE"
	.sectionflags	@"SHF_NOTE_NV_TKINFO"
	.tkinfo
        /*0018*/ 	.word	0x00000002
        /*0030*/ 	.string	""
        /*0030*/ 	.string	"ptxas"
        /*0030*/ 	.string	"Cuda compilation tools, release 13.0, V13.0.88"
        /*0030*/ 	.string	"Build cuda_13.0.r13.0/compiler.36424714_0"
        /*0030*/ 	.string	"-v  -suppress-debug-info  -lineinfo  -arch sm_90a "



//--------------------- .note.nv.cuinfo           --------------------------
	.section	.note.nv.cuinfo,"",@"SHT_NOTE"
	.sectionflags	@"SHF_NOTE_NV_CUINFO"
        /*0018*/ 	.short	0x0002
        /*001a*/ 	.short	0x005a
        /*001c*/ 	.short	0x0082
	.zero		2


//--------------------- .nv.info                  --------------------------
	.section	.nv.info,"",@"SHT_CUDA_INFO"
	.align	4


	//----- nvinfo : EIATTR_REGCOUNT
	.align		4
        /*0000*/ 	.byte	0x04, 0x2f
        /*0002*/ 	.short	(.L_1 - .L_0)
	.align		4
.L_0:
        /*0004*/ 	.word	index@(gluon_wgmma)
        /*0008*/ 	.word	0x0000003a


	//----- nvinfo : EIATTR_FRAME_SIZE
	.align		4
.L_1:
        /*000c*/ 	.byte	0x04, 0x11
        /*000e*/ 	.short	(.L_3 - .L_2)
	.align		4
.L_2:
        /*0010*/ 	.word	index@(gluon_wgmma)
        /*0014*/ 	.word	0x00000000


	//----- nvinfo : EIATTR_MIN_STACK_SIZE
	.align		4
.L_3:
        /*0018*/ 	.byte	0x04, 0x12
        /*001a*/ 	.short	(.L_5 - .L_4)
	.align		4
.L_4:
        /*001c*/ 	.word	index@(gluon_wgmma)
        /*0020*/ 	.word	0x00000000
.L_5:


//--------------------- .nv.compat                --------------------------
	.section	.nv.compat,"",@"SHT_CUDA_COMPAT_INFO"
	.align	4
        /*0000*/ 	.byte	0x02, 0x09, 0x01, 0x00, 0x02, 0x02, 0x04, 0x00, 0x02, 0x05, 0x05, 0x00, 0x03, 0x07, 0x01, 0x01
        /*0010*/ 	.byte	0x02, 0x03, 0x03, 0x00, 0x02, 0x06, 0x01, 0x00, 0x04, 0x0b, 0x08, 0x00, 0x00, 0x00, 0x00, 0x00
        /*0020*/ 	.byte	0x00, 0x00, 0x00, 0x00


//--------------------- .nv.info.gluon_wgmma      --------------------------
	.section	.nv.info.gluon_wgmma,"",@"SHT_CUDA_INFO"
	.sectionflags	@""
	.align	4


	//----- nvinfo : EIATTR_CUDA_API_VERSION
	.align		4
        /*0000*/ 	.byte	0x04, 0x37
        /*0002*/ 	.short	(.L_7 - .L_6)
.L_6:
        /*0004*/ 	.word	0x00000082


	//----- nvinfo : EIATTR_KPARAM_INFO
	.align		4
.L_7:
        /*0008*/ 	.byte	0x04, 0x17
        /*000a*/ 	.short	(.L_9 - .L_8)
.L_8:
        /*000c*/ 	.word	0x00000000
        /*0010*/ 	.short	0x000a
        /*0012*/ 	.short	0x0048
        /*0014*/ 	.byte	0x00, 0xf4, 0x21, 0x00


	//----- nvinfo : EIATTR_KPARAM_INFO
	.align		4
.L_9:
        /*0018*/ 	.byte	0x04, 0x17
        /*001a*/ 	.short	(.L_11 - .L_10)
.L_10:
        /*001c*/ 	.word	0x00000000
        /*0020*/ 	.short	0x0009
        /*0022*/ 	.short	0x0040
        /*0024*/ 	.byte	0x00, 0xf4, 0x21, 0x00


	//----- nvinfo : EIATTR_KPARAM_INFO
	.align		4
.L_11:
        /*0028*/ 	.byte	0x04, 0x17
        /*002a*/ 	.short	(.L_13 - .L_12)
.L_12:
        /*002c*/ 	.word	0x00000000
        /*0030*/ 	.short	0x0008
        /*0032*/ 	.short	0x0038
        /*0034*/ 	.byte	0x00, 0xf0, 0x21, 0x00


	//----- nvinfo : EIATTR_KPARAM_INFO
	.align		4
.L_13:
        /*0038*/ 	.byte	0x04, 0x17
        /*003a*/ 	.short	(.L_15 - .L_14)
.L_14:
        /*003c*/ 	.word	0x00000000
        /*0040*/ 	.short	0x0007
        /*0042*/ 	.short	0x0030
        /*0044*/ 	.byte	0x00, 0xf0, 0x21, 0x00


	//----- nvinfo : EIATTR_KPARAM_INFO
	.align		4
.L_15:
        /*0048*/ 	.byte	0x04, 0x17
        /*004a*/ 	.short	(.L_17 - .L_16)
.L_16:
        /*004c*/ 	.word	0x00000000
        /*0050*/ 	.short	0x0006
        /*0052*/ 	.short	0x0028
        /*0054*/ 	.byte	0x00, 0xf0, 0x21, 0x00


	//----- nvinfo : EIATTR_KPARAM_INFO
	.align		4
.L_17:
        /*0058*/ 	.byte	0x04, 0x17
        /*005a*/ 	.short	(.L_19 - .L_18)
.L_18:
        /*005c*/ 	.word	0x00000000
        /*0060*/ 	.short	0x0005
        /*0062*/ 	.short	0x0020
        /*0064*/ 	.byte	0x00, 0xf0, 0x11, 0x00


	//----- nvinfo : EIATTR_KPARAM_INFO
	.align		4
.L_19:
        /*0068*/ 	.byte	0x04, 0x17
        /*006a*/ 	.short	(.L_21 - .L_20)
.L_20:
        /*006c*/ 	.word	0x00000000
        /*0070*/ 	.short	0x0004
        /*0072*/ 	.short	0x001c
        /*0074*/ 	.byte	0x00, 0xf0, 0x11, 0x00


	//----- nvinfo : EIATTR_KPARAM_INFO
	.align		4
.L_21:
        /*0078*/ 	.byte	0x04, 0x17
        /*007a*/ 	.short	(.L_23 - .L_22)
.L_22:
        /*007c*/ 	.word	0x00000000
        /*0080*/ 	.short	0x0003
        /*0082*/ 	.short	0x0018
        /*0084*/ 	.byte	0x00, 0xf0, 0x11, 0x00


	//----- nvinfo : EIATTR_KPARAM_INFO
	.align		4
.L_23:
        /*0088*/ 	.byte	0x04, 0x17
        /*008a*/ 	.short	(.L_25 - .L_24)
.L_24:
        /*008c*/ 	.word	0x00000000
        /*0090*/ 	.short	0x0002
        /*0092*/ 	.short	0x0010
        /*0094*/ 	.byte	0x00, 0xf4, 0x21, 0x00


	//----- nvinfo : EIATTR_KPARAM_INFO
	.align		4
.L_25:
        /*0098*/ 	.byte	0x04, 0x17
        /*009a*/ 	.short	(.L_27 - .L_26)
.L_26:
        /*009c*/ 	.word	0x00000000
        /*00a0*/ 	.short	0x0001
        /*00a2*/ 	.short	0x0008
        /*00a4*/ 	.byte	0x00, 0xf4, 0x21, 0x00


	//----- nvinfo : EIATTR_KPARAM_INFO
	.align		4
.L_27:
        /*00a8*/ 	.byte	0x04, 0x17
        /*00aa*/ 	.short	(.L_29 - .L_28)
.L_28:
        /*00ac*/ 	.word	0x00000000
        /*00b0*/ 	.short	0x0000
        /*00b2*/ 	.short	0x0000
        /*00b4*/ 	.byte	0x00, 0xf4, 0x21, 0x00


	//----- nvinfo : EIATTR_SPARSE_MMA_MASK
	.align		4
.L_29:
        /*00b8*/ 	.byte	0x03, 0x50
        /*00ba*/ 	.short	0x0000


	//----- nvinfo : EIATTR_MAXREG_COUNT
	.align		4
        /*00bc*/ 	.byte	0x03, 0x1b
        /*00be*/ 	.short	0x00ff


	//----- nvinfo : EIATTR_NUM_BARRIERS
	.align		4
        /*00c0*/ 	.byte	0x02, 0x4c
        /*00c2*/ 	.byte	0x01
	.zero		1


	//----- nvinfo : EIATTR_MERCURY_ISA_VERSION
	.align		4
        /*00c4*/ 	.byte	0x03, 0x5f
        /*00c6*/ 	.short	0x0101


	//----- nvinfo : EIATTR_INT_WARP_WIDE_INSTR_OFFSETS
	.align		4
        /*00c8*/ 	.byte	0x04, 0x31
        /*00ca*/ 	.short	(.L_31 - .L_30)


	//   ....[0]....
.L_30:
        /*00cc*/ 	.word	0x000012d0


	//   ....[1]....
        /*00d0*/ 	.word	0x000012f0


	//   ....[2]....
        /*00d4*/ 	.word	0x000013a0


	//   ....[3]....
        /*00d8*/ 	.word	0x00001620


	//   ....[4]....
        /*00dc*/ 	.word	0x00001630


	//   ....[5]....
        /*00e0*/ 	.word	0x000016a0


	//   ....[6]....
        /*00e4*/ 	.word	0x000016b0


	//   ....[7]....
        /*00e8*/ 	.word	0x00001a60


	//   ....[8]....
        /*00ec*/ 	.word	0x00001a80


	//----- nvinfo : EIATTR_COOP_GROUP_MASK_REGIDS
	.align		4
.L_31:
        /*00f0*/ 	.byte	0x04, 0x29
        /*00f2*/ 	.short	(.L_33 - .L_32)


	//   ....[0]....
.L_32:
        /*00f4*/ 	.word	0xffffffff


	//   ....[1]....
        /*00f8*/ 	.word	0xffffffff


	//   ....[2]....
        /*00fc*/ 	.word	0xffffffff


	//----- nvinfo : EIATTR_COOP_GROUP_INSTR_OFFSETS
	.align		4
.L_33:
        /*0100*/ 	.byte	0x04, 0x28
        /*0102*/ 	.short	(.L_35 - .L_34)


	//   ....[0]....
.L_34:
        /*0104*/ 	.word	0x00000140


	//   ....[1]....
        /*0108*/ 	.word	0x00000700


	//   ....[2]....
        /*010c*/ 	.word	0x00000cf0


	//----- nvinfo : EIATTR_MBARRIER_INSTR_OFFSETS
	.align		4
.L_35:
        /*0110*/ 	.byte	0x04, 0x39
        /*0112*/ 	.short	(.L_37 - .L_36)


	//   ....[0]....
.L_36:
        /*0114*/ 	.word	0x00001420
        /*0118*/ 	.word	0x000000ff
        /*011c*/ 	.word	0x00002000
        /*0120*/ 	.short	0x0100
        /*0122*/ 	.byte	0x08
	.zero		1


	//   ....[1]....
        /*0124*/ 	.word	0x00001440
        /*0128*/ 	.word	0x000000ff
        /*012c*/ 	.word	0x00002008
        /*0130*/ 	.short	0x0100
        /*0132*/ 	.byte	0x08
	.zero		1


	//   ....[2]....
        /*0134*/ 	.word	0x00001760
        /*0138*/ 	.word	0x000000ff
        /*013c*/ 	.word	0x00002000
        /*0140*/ 	.short	0x010a
        /*0142*/ 	.byte	0x09
	.zero		1


	//   ....[3]....
        /*0144*/ 	.word	0x000019c0
        /*0148*/ 	.word	0x000000ff
        /*014c*/ 	.word	0x00002000
        /*0150*/ 	.short	0x0108
        /*0152*/ 	.byte	0x08
	.zero		1


	//   ....[4]....
        /*0154*/ 	.word	0x00001ad0
        /*0158*/ 	.word	0x000000ff
        /*015c*/ 	.word	0x00002008
        /*0160*/ 	.short	0x0108
        /*0162*/ 	.byte	0x08
	.zero		1


	//   ....[5]....
        /*0164*/ 	.word	0x00001c80
        /*0168*/ 	.word	0x000000ff
        /*016c*/ 	.word	0x00002000
        /*0170*/ 	.short	0x010a
        /*0172*/ 	.byte	0x09
	.zero		1


	//----- nvinfo : EIATTR_NUM_MBARRIERS
	.align		4
.L_37:
        /*0174*/ 	.byte	0x03, 0x38
        /*0176*/ 	.short	0x0002


	//----- nvinfo : EIATTR_EXIT_INSTR_OFFSETS
	.align		4
        /*0178*/ 	.byte	0x04, 0x1c
        /*017a*/ 	.short	(.L_39 - .L_38)


	//   ....[0]....
.L_38:
        /*017c*/ 	.word	0x00001c70


	//----- nvinfo : EIATTR_REQNTID
	.align		4
.L_39:
        /*0180*/ 	.byte	0x04, 0x10
        /*0182*/ 	.short	(.L_41 - .L_40)
.L_40:
        /*0184*/ 	.word	0x00000080
        /*0188*/ 	.word	0x00000001
        /*018c*/ 	.word	0x00000001


	//----- nvinfo : EIATTR_CRS_STACK_SIZE
	.align		4
.L_41:
        /*0190*/ 	.byte	0x04, 0x1e
        /*0192*/ 	.short	(.L_43 - .L_42)
.L_42:
        /*0194*/ 	.word	0x00000000


	//----- nvinfo : EIATTR_CBANK_PARAM_SIZE
	.align		4
.L_43:
        /*0198*/ 	.byte	0x03, 0x19
        /*019a*/ 	.short	0x0050


	//----- nvinfo : EIATTR_PARAM_CBANK
	.align		4
        /*019c*/ 	.byte	0x04, 0x0a
        /*019e*/ 	.short	(.L_45 - .L_44)
	.align		4
.L_44:
        /*01a0*/ 	.word	index@(.nv.constant0.gluon_wgmma)
        /*01a4*/ 	.short	0x0210
        /*01a6*/ 	.short	0x0050


	//----- nvinfo : EIATTR_SW_WAR
	.align		4
.L_45:
        /*01a8*/ 	.byte	0x04, 0x36
        /*01aa*/ 	.short	(.L_47 - .L_46)
.L_46:
        /*01ac*/ 	.word	0x00000008
.L_47:


//--------------------- .nv.callgraph             --------------------------
	.section	.nv.callgraph,"",@"SHT_CUDA_CALLGRAPH"
	.align	4
	.sectionentsize	8
	.align		4
        /*0000*/ 	.word	0x00000000
	.align		4
        /*0004*/ 	.word	0xffffffff
	.align		4
        /*0008*/ 	.word	0x00000000
	.align		4
        /*000c*/ 	.word	0xfffffffe
	.align		4
        /*0010*/ 	.word	0x00000000
	.align		4
        /*0014*/ 	.word	0xfffffffd
	.align		4
        /*0018*/ 	.word	0x00000000
	.align		4
        /*001c*/ 	.word	0xfffffffc


//--------------------- .text.gluon_wgmma         --------------------------
	.section	.text.gluon_wgmma,"ax",@progbits
	.align	128
        .global         gluon_wgmma
        .type           gluon_wgmma,@function
        .size           gluon_wgmma,(.L_x_53 - gluon_wgmma)
        .other          gluon_wgmma,@"STO_CUDA_ENTRY STV_DEFAULT"
gluon_wgmma:
.text.gluon_wgmma:
[----:B------:R-:W-:Y:S01]  /*0000*/  LDC R1, c[0x0][0x28] ;  /* 0x00000a00ff017b82 */ /* 0x000fe20000000800 */
[----:B------:R-:W1:Y:S07]  /*0010*/  S2R R0, SR_TID.X ;  /* 0x0000000000007919 */ /* 0x000e6e0000002100 */
[----:B------:R-:W2:Y:S01]  /*0020*/  S2UR UR4, SR_CgaCtaId ;  /* 0x00000000000479c3 */ /* 0x000ea20000008800 */
[----:B------:R-:W-:Y:S01]  /*0030*/  UMOV UR8, 0x400 ;  /* 0x0000040000087882 */ /* 0x000fe20000000000 */
[----:B------:R-:W-:Y:S01]  /*0040*/  ULDC UR6, c[0x0][0xc] ;  /* 0x0000030000067ab9 */ /* 0x000fe20000000800 */
[----:B------:R-:W-:Y:S01]  /*0050*/  ULDC.64 UR24, c[0x0][0x250] ;  /* 0x0000940000187ab9 */ /* 0x000fe20000000a00 */
[----:B------:R-:W-:Y:S04]  /*0060*/  BSSY B0, `(.L_x_0) ;  /* 0x000001e000007945 */ /* 0x000fe80003800000 */
[----:B------:R-:W3:Y:S08]  /*0070*/  LDC R9, c[0x0][0x230] ;  /* 0x00008c00ff097b82 */ /* 0x000ef00000000800 */
[----:B------:R-:W-:Y:S08]  /*0080*/  S2UR UR30, SR_CTAID.Y ;  /* 0x00000000001e79c3 */ /* 0x000ff00000002600 */
[----:B------:R-:W4:Y:S01]  /*0090*/  S2UR UR5, SR_CTAID.Z ;  /* 0x00000000000579c3 */ /* 0x000f220000002700 */
[----:B--2---:R-:W-:-:S03]  /*00a0*/  ULEA UR8, UR4, UR8, 0x18 ;  /* 0x0000000804087291 */ /* 0x004fc6000f8ec03f */
[----:B------:R-:W-:Y:S01]  /*00b0*/  ULDC UR4, c[0x0][0x10] ;  /* 0x0000040000047ab9 */ /* 0x000fe20000000800 */
[----:B-1----:R-:W-:-:S03]  /*00c0*/  LOP3.LUT R7, R0, 0x7f, RZ, 0xc0, !PT ;  /* 0x0000007f00077812 */ /* 0x002fc600078ec0ff */
[----:B------:R-:W1:Y:S01]  /*00d0*/  S2UR UR31, SR_CTAID.X ;  /* 0x00000000001f79c3 */ /* 0x000e620000002500 */
[----:B---3--:R-:W-:Y:S01]  /*00e0*/  VIADD R6, R9, 0xffffffff ;  /* 0xffffffff09067836 */ /* 0x008fe20000000000 */
[C---:B------:R-:W-:Y:S02]  /*00f0*/  ISETP.GE.U32.AND P0, PT, R7.reuse, 0x20, PT ;  /* 0x000000200700780c */ /* 0x040fe40003f06070 */
[C---:B------:R-:W-:Y:S02]  /*0100*/  ISETP.NE.U32.AND P2, PT, R7.reuse, RZ, PT ;  /* 0x000000ff0700720c */ /* 0x040fe40003f45070 */
[----:B------:R-:W-:Y:S02]  /*0110*/  LEA R3, R7, UR8, 0x2 ;  /* 0x0000000807037c11 */ /* 0x000fe4000f8e10ff */
[----:B------:R-:W2:Y:S07]  /*0120*/  LDC R2, c[0x0][0x228] ;  /* 0x00008a00ff027b82 */ /* 0x000eae0000000800 */
[----:B------:R3:W-:Y:S01]  /*0130*/  @!P0 STS [R3], RZ ;  /* 0x000000ff03008388 */ /* 0x0007e20000000800 */
[----:B------:R-:W-:-:S03]  /*0140*/  NOP ;  /* 0x0000000000007918 */ /* 0x000fc60000000000 */
[----:B------:R3:W-:Y:S01]  /*0150*/  @!P2 STS [UR8+0x20], R6 ;  /* 0x00002006ff00a988 */ /* 0x0007e20008000808 */
[----:B----4-:R-:W-:-:S04]  /*0160*/  UIMAD UR4, UR5, UR4, UR30 ;  /* 0x00000004050472a4 */ /* 0x010fc8000f8e021e */
[----:B-1----:R-:W-:-:S04]  /*0170*/  UIMAD UR4, UR4, UR6, UR31 ;  /* 0x00000006040472a4 */ /* 0x002fc8000f8e021f */
[----:B------:R-:W-:Y:S01]  /*0180*/  UIMAD UR5, UR4, 0x180, URZ ;  /* 0x00000180040578a4 */ /* 0x000fe2000f8e023f */
[----:B--2---:R-:W-:Y:S02]  /*0190*/  VIADD R2, R2, 0xffffffff ;  /* 0xffffffff02027836 */ /* 0x004fe40000000000 */
[----:B------:R-:W-:Y:S01]  /*01a0*/  UMOV UR4, URZ ;  /* 0x0000003f00047c82 */ /* 0x000fe20008000000 */
[----:B------:R-:W-:-:S04]  /*01b0*/  UIADD3 UR28, UP0, UR5, UR24, URZ ;  /* 0x00000018051c7290 */ /* 0x000fc8000ff1e03f */
[----:B------:R-:W-:Y:S01]  /*01c0*/  ULEA.HI.X.SX32 UR29, UR5, UR25, 0x1, UP0 ;  /* 0x00000019051d7291 */ /* 0x000fe200080f0e3f */
[----:B---3--:R-:W-:Y:S11]  /*01d0*/  @P2 BRA `(.L_x_1) ;  /* 0x0000000000182947 */ /* 0x008ff60003800000 */
[----:B------:R-:W1:Y:S01]  /*01e0*/  LDS R4, [UR8+0x8] ;  /* 0x00000808ff047984 */ /* 0x000e620008000800 */
[----:B------:R-:W2:Y:S01]  /*01f0*/  LDC.64 R10, c[0x0][0x210] ;  /* 0x00008400ff0a7b82 */ /* 0x000ea20000000a00 */
[----:B------:R-:W-:Y:S02]  /*0200*/  IMAD.MOV.U32 R5, RZ, RZ, 0x70 ;  /* 0x00000070ff057424 */ /* 0x000fe400078e00ff */
[----:B--2---:R2:W-:Y:S03]  /*0210*/  STS.64 [UR8], R10 ;  /* 0x0000000aff007988 */ /* 0x0045e60008000a08 */
[----:B-1----:R-:W-:-:S05]  /*0220*/  LOP3.LUT R4, R4, 0x10, R5, 0xd8, !PT ;  /* 0x0000001004047812 */ /* 0x002fca00078ed805 */
[----:B------:R2:W-:Y:S02]  /*0230*/  STS [UR8+0x8], R4 ;  /* 0x00000804ff007988 */ /* 0x0005e40008000808 */
.L_x_1:
[----:B------:R-:W-:Y:S05]  /*0240*/  BSYNC B0 ;  /* 0x0000000000007941 */ /* 0x000fea0003800000 */
.L_x_0:
[----:B------:R-:W-:Y:S04]  /*0250*/  BSSY B0, `(.L_x_2) ;  /* 0x000000a000007945 */ /* 0x000fe80003800000 */
[----:B------:R-:W-:Y:S05]  /*0260*/  @P2 BRA `(.L_x_3) ;  /* 0x0000000000202947 */ /* 0x000fea0003800000 */
[----:B--2---:R-:W1:Y:S01]  /*0270*/  LDS R4, [UR8+0x34] ;  /* 0x00003408ff047984 */ /* 0x004e620008000800 */
[----:B------:R-:W-:Y:S02]  /*0280*/  IMAD.MOV.U32 R5, RZ, RZ, 0x1f000000 ;  /* 0x1f000000ff057424 */ /* 0x000fe400078e00ff */
[----:B------:R-:W-:Y:S01]  /*0290*/  @!P2 IMAD.MOV.U32 R8, RZ, RZ, 0x3f ;  /* 0x0000003fff08a424 */ /* 0x000fe200078e00ff */
[----:B------:R-:W2:Y:S02]  /*02a0*/  @!P2 LDS R11, [UR8+0x38] ;  /* 0x00003808ff0ba984 */ /* 0x000ea40008000800 */
[----:B-1----:R-:W-:Y:S02]  /*02b0*/  LOP3.LUT R4, R4, 0xff000000, R5, 0xb8, !PT ;  /* 0xff00000004047812 */ /* 0x002fe400078eb805 */
[----:B--2---:R-:W-:-:S03]  /*02c0*/  @!P2 LOP3.LUT R5, R11, 0xff, R8, 0xb8, !PT ;  /* 0x000000ff0b05a812 */ /* 0x004fc600078eb808 */
[----:B------:R1:W-:Y:S04]  /*02d0*/  STS [UR8+0x34], R4 ;  /* 0x00003404ff007988 */ /* 0x0003e80008000808 */
[----:B------:R1:W-:Y:S02]  /*02e0*/  @!P2 STS [UR8+0x38], R5 ;  /* 0x00003805ff00a988 */ /* 0x0003e40008000808 */
.L_x_3:
[----:B------:R-:W-:Y:S05]  /*02f0*/  BSYNC B0 ;  /* 0x0000000000007941 */ /* 0x000fea0003800000 */
.L_x_2:
[----:B------:R-:W-:Y:S04]  /*0300*/  BSSY B0, `(.L_x_4) ;  /* 0x000000a000007945 */ /* 0x000fe80003800000 */
[----:B------:R-:W-:Y:S05]  /*0310*/  @P2 BRA `(.L_x_5) ;  /* 0x0000000000202947 */ /* 0x000fea0003800000 */
[----:B-12---:R-:W1:Y:S01]  /*0320*/  LDS R4, [UR8+0x1c] ;  /* 0x00001c08ff047984 */ /* 0x006e620008000800 */
[----:B------:R-:W2:Y:S03]  /*0330*/  LDC.64 R12, c[0x0][0x238] ;  /* 0x00008e00ff0c7b82 */ /* 0x000ea60000000a00 */
[----:B------:R3:W-:Y:S01]  /*0340*/  STS [UR8+0x24], R2 ;  /* 0x00002402ff007988 */ /* 0x0007e20008000808 */
[--C-:B--2---:R-:W-:Y:S02]  /*0350*/  SHF.R.U32.HI R11, RZ, 0x4, R13.reuse ;  /* 0x00000004ff0b7819 */ /* 0x104fe4000001160d */
[----:B------:R-:W-:-:S05]  /*0360*/  SHF.R.U64 R5, R12, 0x4, R13 ;  /* 0x000000040c057819 */ /* 0x000fca000000120d */
[----:B------:R3:W-:Y:S01]  /*0370*/  STS [UR8+0xc], R5 ;  /* 0x00000c05ff007988 */ /* 0x0007e20008000808 */
[----:B-1----:R-:W-:-:S05]  /*0380*/  LOP3.LUT R4, R4, 0xf, R11, 0xb8, !PT ;  /* 0x0000000f04047812 */ /* 0x002fca00078eb80b */
[----:B------:R3:W-:Y:S02]  /*0390*/  STS [UR8+0x1c], R4 ;  /* 0x00001c04ff007988 */ /* 0x0007e40008000808 */
.L_x_5:
[----:B------:R-:W-:Y:S05]  /*03a0*/  BSYNC B0 ;  /* 0x0000000000007941 */ /* 0x000fea0003800000 */
.L_x_4:
[----:B------:R-:W-:Y:S04]  /*03b0*/  BSSY B1, `(.L_x_6) ;  /* 0x000001d000017945 */ /* 0x000fe80003800000 */
[----:B------:R-:W-:Y:S04]  /*03c0*/  BSSY B0, `(.L_x_7) ;  /* 0x0000018000007945 */ /* 0x000fe80003800000 */
[----:B------:R-:W-:Y:S05]  /*03d0*/  @P2 BRA `(.L_x_8) ;  /* 0x00000000001c2947 */ /* 0x000fea0003800000 */
[----:B-123--:R-:W1:Y:S02]  /*03e0*/  LDS R4, [UR8+0x34] ;  /* 0x00003408ff047984 */ /* 0x00ee640008000800 */
[----:B-1----:R-:W-:-:S05]  /*03f0*/  LOP3.LUT R4, R4, 0x7, RZ, 0xb8, !PT ;  /* 0x0000000704047812 */ /* 0x002fca00078eb8ff */
[----:B------:R1:W-:Y:S01]  /*0400*/  STS [UR8+0x34], R4 ;  /* 0x00003404ff007988 */ /* 0x0003e20008000808 */
[----:B------:R-:W-:Y:S05]  /*0410*/  @P2 BRA `(.L_x_9) ;  /* 0x00000000001c2947 */ /* 0x000fea0003800000 */
[----:B-1----:R-:W1:Y:S02]  /*0420*/  LDS R4, [UR8+0x34] ;  /* 0x00003408ff047984 */ /* 0x002e640008000800 */
[----:B-1----:R-:W-:-:S05]  /*0430*/  LOP3.LUT R4, R4, 0x38, RZ, 0xb8, !PT ;  /* 0x0000003804047812 */ /* 0x002fca00078eb8ff */
[----:B------:R4:W-:Y:S02]  /*0440*/  STS [UR8+0x34], R4 ;  /* 0x00003404ff007988 */ /* 0x0009e40008000808 */
.L_x_8:
[----:B------:R-:W-:Y:S05]  /*0450*/  @P2 BRA `(.L_x_10) ;  /* 0x00000000001c2947 */ /* 0x000fea0003800000 */
[----:B-1234-:R-:W1:Y:S02]  /*0460*/  LDS R4, [UR8+0x8] ;  /* 0x00000808ff047984 */ /* 0x01ee640008000800 */
[----:B-1----:R-:W-:-:S05]  /*0470*/  LOP3.LUT R4, R4, 0x780, RZ, 0xb8, !PT ;  /* 0x0000078004047812 */ /* 0x002fca00078eb8ff */
[----:B------:R2:W-:Y:S02]  /*0480*/  STS [UR8+0x8], R4 ;  /* 0x00000804ff007988 */ /* 0x0005e40008000808 */
.L_x_9:
[----:B------:R-:W-:Y:S05]  /*0490*/  @P2 BRA `(.L_x_11) ;  /* 0x0000000000282947 */ /* 0x000fea0003800000 */
[----:B-12---:R-:W1:Y:S02]  /*04a0*/  LDS R4, [UR8+0x8] ;  /* 0x00000808ff047984 */ /* 0x006e640008000800 */
[----:B-1----:R-:W-:-:S05]  /*04b0*/  LOP3.LUT R4, R4, 0x1800, RZ, 0xb8, !PT ;  /* 0x0000180004047812 */ /* 0x002fca00078eb8ff */
[----:B------:R5:W-:Y:S02]  /*04c0*/  STS [UR8+0x8], R4 ;  /* 0x00000804ff007988 */ /* 0x000be40008000808 */
.L_x_10:
[----:B------:R-:W-:Y:S05]  /*04d0*/  @P2 BREAK B0 ;  /* 0x0000000000002942 */ /* 0x000fea0003800000 */
[----:B------:R-:W-:Y:S05]  /*04e0*/  @P2 BRA `(.L_x_12) ;  /* 0x0000000000242947 */ /* 0x000fea0003800000 */
[----:B-1-3--:R-:W1:Y:S01]  /*04f0*/  LDS R5, [UR8+0x8] ;  /* 0x00000808ff057984 */ /* 0x00ae620008000800 */
[----:B--2-45:R-:W-:-:S05]  /*0500*/  IMAD.MOV.U32 R4, RZ, RZ, 0x6000 ;  /* 0x00006000ff047424 */ /* 0x034fca00078e00ff */
[----:B-1----:R-:W-:-:S04]  /*0510*/  LOP3.LUT R4, R5, 0x2000, R4, 0xd8, !PT ;  /* 0x0000200005047812 */ /* 0x002fc800078ed804 */
[----:B------:R-:W-:-:S05]  /*0520*/  LOP3.LUT R4, R4, 0x400000, RZ, 0xb8, !PT ;  /* 0x0040000004047812 */ /* 0x000fca00078eb8ff */
[----:B------:R3:W-:Y:S02]  /*0530*/  STS [UR8+0x8], R4 ;  /* 0x00000804ff007988 */ /* 0x0007e40008000808 */
.L_x_11:
[----:B------:R-:W-:Y:S05]  /*0540*/  BSYNC B0 ;  /* 0x0000000000007941 */ /* 0x000fea0003800000 */
.L_x_7:
[----:B-123--:R-:W1:Y:S02]  /*0550*/  @!P2 LDS R4, [UR8+0x8] ;  /* 0x00000808ff04a984 */ /* 0x00ee640008000800 */
[----:B-1----:R-:W-:-:S05]  /*0560*/  @!P2 LOP3.LUT R4, R4, 0x8000, RZ, 0xb8, !PT ;  /* 0x000080000404a812 */ /* 0x002fca00078eb8ff */
[----:B------:R1:W-:Y:S02]  /*0570*/  @!P2 STS [UR8+0x8], R4 ;  /* 0x00000804ff00a988 */ /* 0x0003e40008000808 */
.L_x_12:
[----:B------:R-:W-:Y:S05]  /*0580*/  BSYNC B1 ;  /* 0x0000000000017941 */ /* 0x000fea0003800000 */
.L_x_6:
[----:B------:R-:W-:Y:S05]  /*0590*/  WARPSYNC.ALL ;  /* 0x0000000000007948 */ /* 0x000fea0003800000 */
[----:B------:R-:W-:Y:S05]  /*05a0*/  @P0 BRA `(.L_x_13) ;  /* 0x0000000000300947 */ /* 0x000fea0003800000 */
[----:B-12345:R-:W1:Y:S01]  /*05b0*/  S2R R4, SR_LANEID ;  /* 0x0000000000047919 */ /* 0x03ee620000000000 */
[----:B------:R-:W-:Y:S05]  /*05c0*/  WARPSYNC.ALL ;  /* 0x0000000000007948 */ /* 0x000fea0003800000 */
[----:B-1----:R-:W-:-:S05]  /*05d0*/  IMAD.SHL.U32 R8, R4, 0x4, RZ ;  /* 0x0000000404087824 */ /* 0x002fca00078e00ff */
[----:B------:R-:W1:Y:S01]  /*05e0*/  LDS R11, [R8+UR8] ;  /* 0x00000008080b7984 */ /* 0x000e620008000800 */
[----:B------:R-:W-:Y:S01]  /*05f0*/  IADD3 R4, P1, R8, UR28, RZ ;  /* 0x0000001c08047c10 */ /* 0x000fe2000ff3e0ff */
[----:B------:R-:W-:-:S04]  /*0600*/  UMOV UR6, UR28 ;  /* 0x0000001c00067c82 */ /* 0x000fc80008000000 */
[----:B------:R-:W-:Y:S01]  /*0610*/  IMAD.X R5, RZ, RZ, UR29, P1 ;  /* 0x0000001dff057e24 */ /* 0x000fe200088e06ff */
[----:B------:R-:W-:-:S04]  /*0620*/  UMOV UR7, UR29 ;  /* 0x0000001d00077c82 */ /* 0x000fc80008000000 */
[----:B-1----:R1:W2:Y:S01]  /*0630*/  ATOMG.E.EXCH.STRONG.GPU PT, RZ, [R4], R11 ;  /* 0x0000000b04ff73a8 */ /* 0x0022a200041ee100 */
[----:B------:R-:W-:-:S04]  /*0640*/  DEPBAR {5,4,3,2,1,0} ;  /* 0x0000003f0000791a */ /* 0x000fc80000000000 */
[----:B------:R1:W-:Y:S01]  /*0650*/  UTMACCTL.IV [UR6] ;  /* 0x00000000060079b9 */ /* 0x0003e20008000000 */
[----:B------:R-:W-:Y:S01]  /*0660*/  NOP ;  /* 0x0000000000007918 */ /* 0x000fe20000000000 */
.L_x_13:
[----:B------:R-:W-:Y:S05]  /*0670*/  @P0 BRA `(.L_x_14) ;  /* 0x00000000000c0947 */ /* 0x000fea0003800000 */
[----:B------:R0:W-:Y:S01]  /*0680*/  UTMACMDFLUSH ;  /* 0x00000000000079b7 */ /* 0x0001e20000000000 */
[----:B------:R-:W-:Y:S05]  /*0690*/  @P0 BRA `(.L_x_14) ;  /* 0x0000000000040947 */ /* 0x000fea0003800000 */
[----:B------:R-:W-:-:S04]  /*06a0*/  DEPBAR.LE SB0, 0x0 ;  /* 0x000080000000791a */ /* 0x000fc80000000000 */
.L_x_14:
[----:B------:R-:W-:Y:S05]  /*06b0*/  WARPSYNC.ALL ;  /* 0x0000000000007948 */ /* 0x000fea0003800000 */
[----:B--2---:R-:W-:Y:S06]  /*06c0*/  BAR.SYNC.DEFER_BLOCKING 0x0 ;  /* 0x0000000000007b1d */ /* 0x004fec0000010000 */
[----:B------:R-:W-:Y:S02]  /*06d0*/  BSSY B1, `(.L_x_15) ;  /* 0x000000b000017945 */ /* 0x000fe40003800000 */
[----:B------:R-:W-:Y:S06]  /*06e0*/  BAR.SYNC.DEFER_BLOCKING 0x0 ;  /* 0x0000000000007b1d */ /* 0x000fec0000010000 */
[----:B------:R2:W-:Y:S01]  /*06f0*/  @!P0 STS [R3], RZ ;  /* 0x000000ff03008388 */ /* 0x0005e20000000800 */
[----:B------:R-:W-:Y:S01]  /*0700*/  NOP ;  /* 0x0000000000007918 */ /* 0x000fe20000000000 */
[----:B------:R-:W-:Y:S05]  /*0710*/  @P2 BRA `(.L_x_16) ;  /* 0x0000000000182947 */ /* 0x000fea0003800000 */
[----:B-1-345:R-:W1:Y:S01]  /*0720*/  LDS R4, [UR8+0x8] ;  /* 0x00000808ff047984 */ /* 0x03ae620008000800 */
[----:B------:R-:W3:Y:S01]  /*0730*/  LDC.64 R10, c[0x0][0x218] ;  /* 0x00008600ff0a7b82 */ /* 0x000ee20000000a00 */
[----:B------:R-:W-:Y:S02]  /*0740*/  IMAD.MOV.U32 R5, RZ, RZ, 0x70 ;  /* 0x00000070ff057424 */ /* 0x000fe400078e00ff */
[----:B---3--:R3:W-:Y:S03]  /*0750*/  STS.64 [UR8], R10 ;  /* 0x0000000aff007988 */ /* 0x0087e60008000a08 */
[----:B-1----:R-:W-:-:S05]  /*0760*/  LOP3.LUT R4, R4, 0x10, R5, 0xd8, !PT ;  /* 0x0000001004047812 */ /* 0x002fca00078ed805 */
[----:B------:R3:W-:Y:S02]  /*0770*/  STS [UR8+0x8], R4 ;  /* 0x00000804ff007988 */ /* 0x0007e40008000808 */
.L_x_16:
[----:B-1----:R-:W-:Y:S05]  /*0780*/  BSYNC B1 ;  /* 0x0000000000017941 */ /* 0x002fea0003800000 */
.L_x_15:
[----:B------:R-:W-:Y:S04]  /*0790*/  BSSY B2, `(.L_x_17) ;  /* 0x000000f000027945 */ /* 0x000fe80003800000 */
[----:B------:R-:W-:Y:S04]  /*07a0*/  BSSY B1, `(.L_x_18) ;  /* 0x000000c000017945 */ /* 0x000fe80003800000 */
[----:B------:R-:W-:Y:S05]  /*07b0*/  @P2 BRA `(.L_x_19) ;  /* 0x0000000000282947 */ /* 0x000fea0003800000 */
[----:B---345:R-:W1:Y:S01]  /*07c0*/  LDS R4, [UR8+0x34] ;  /* 0x00003408ff047984 */ /* 0x038e620008000800 */
[----:B------:R-:W-:Y:S01]  /*07d0*/  IMAD.MOV.U32 R5, RZ, RZ, 0x1f000000 ;  /* 0x1f000000ff057424 */ /* 0x000fe200078e00ff */
[----:B------:R-:W-:Y:S05]  /*07e0*/  @P2 BREAK B1 ;  /* 0x0000000000012942 */ /* 0x000fea0003800000 */
[----:B-1----:R-:W-:-:S05]  /*07f0*/  LOP3.LUT R4, R4, 0xff000000, R5, 0xb8, !PT ;  /* 0xff00000004047812 */ /* 0x002fca00078eb805 */
[----:B------:R1:W-:Y:S01]  /*0800*/  STS [UR8+0x34], R4 ;  /* 0x00003404ff007988 */ /* 0x0003e20008000808 */
[----:B------:R-:W-:Y:S05]  /*0810*/  @P2 BRA `(.L_x_20) ;  /* 0x0000000000182947 */ /* 0x000fea0003800000 */
[----:B-1----:R-:W1:Y:S01]  /*0820*/  LDS R4, [UR8+0x38] ;  /* 0x00003808ff047984 */ /* 0x002e620008000800 */
[----:B------:R-:W-:-:S05]  /*0830*/  IMAD.MOV.U32 R5, RZ, RZ, 0x3f ;  /* 0x0000003fff057424 */ /* 0x000fca00078e00ff */
[----:B-1----:R-:W-:-:S05]  /*0840*/  LOP3.LUT R4, R4, 0xff, R5, 0xb8, !PT ;  /* 0x000000ff04047812 */ /* 0x002fca00078eb805 */
[----:B------:R1:W-:Y:S02]  /*0850*/  STS [UR8+0x38], R4 ;  /* 0x00003804ff007988 */ /* 0x0003e40008000808 */
.L_x_19:
[----:B------:R-:W-:Y:S05]  /*0860*/  BSYNC B1 ;  /* 0x0000000000017941 */ /* 0x000fea0003800000 */
.L_x_18:
[----:B------:R1:W-:Y:S02]  /*0870*/  @!P2 STS [UR8+0x20], R6 ;  /* 0x00002006ff00a988 */ /* 0x0003e40008000808 */
.L_x_20:
[----:B------:R-:W-:Y:S05]  /*0880*/  BSYNC B2 ;  /* 0x0000000000027941 */ /* 0x000fea0003800000 */
.L_x_17:
[----:B------:R-:W-:Y:S05]  /*0890*/  WARPSYNC.ALL ;  /* 0x0000000000007948 */ /* 0x000fea0003800000 */
[----:B-1----:R-:W1:Y:S01]  /*08a0*/  LDC R6, c[0x0][0x22c] ;  /* 0x00008b00ff067b82 */ /* 0x002e620000000800 */
[----:B------:R-:W-:Y:S01]  /*08b0*/  BSSY B2, `(.L_x_21) ;  /* 0x000000b000027945 */ /* 0x000fe20003800000 */
[----:B-1----:R-:W-:-:S03]  /*08c0*/  VIADD R6, R6, 0xffffffff ;  /* 0xffffffff06067836 */ /* 0x002fc60000000000 */
[----:B------:R-:W-:Y:S05]  /*08d0*/  @P2 BRA `(.L_x_22) ;  /* 0x0000000000202947 */ /* 0x000fea0003800000 */
[----:B---345:R-:W1:Y:S01]  /*08e0*/  LDS R4, [UR8+0x1c] ;  /* 0x00001c08ff047984 */ /* 0x038e620008000800 */
[----:B------:R-:W3:Y:S03]  /*08f0*/  LDC.64 R12, c[0x0][0x240] ;  /* 0x00009000ff0c7b82 */ /* 0x000ee60000000a00 */
[----:B------:R4:W-:Y:S01]  /*0900*/  STS [UR8+0x24], R6 ;  /* 0x00002406ff007988 */ /* 0x0009e20008000808 */
[--C-:B---3--:R-:W-:Y:S02]  /*0910*/  SHF.R.U32.HI R11, RZ, 0x4, R13.reuse ;  /* 0x00000004ff0b7819 */ /* 0x108fe4000001160d */
[----:B------:R-:W-:-:S05]  /*0920*/  SHF.R.U64 R5, R12, 0x4, R13 ;  /* 0x000000040c057819 */ /* 0x000fca000000120d */
[----:B------:R4:W-:Y:S01]  /*0930*/  STS [UR8+0xc], R5 ;  /* 0x00000c05ff007988 */ /* 0x0009e20008000808 */
[----:B-1----:R-:W-:-:S05]  /*0940*/  LOP3.LUT R4, R4, 0xf, R11, 0xb8, !PT ;  /* 0x0000000f04047812 */ /* 0x002fca00078eb80b */
[----:B------:R4:W-:Y:S02]  /*0950*/  STS [UR8+0x1c], R4 ;  /* 0x00001c04ff007988 */ /* 0x0009e40008000808 */
.L_x_22:
[----:B------:R-:W-:Y:S05]  /*0960*/  BSYNC B2 ;  /* 0x0000000000027941 */ /* 0x000fea0003800000 */
.L_x_21:
[----:B------:R-:W-:Y:S04]  /*0970*/  BSSY B3, `(.L_x_23) ;  /* 0x000001d000037945 */ /* 0x000fe80003800000 */
[----:B------:R-:W-:Y:S04]  /*0980*/  BSSY B2, `(.L_x_24) ;  /* 0x0000018000027945 */ /* 0x000fe80003800000 */
[----:B------:R-:W-:Y:S05]  /*0990*/  @P2 BRA `(.L_x_25) ;  /* 0x00000000001c2947 */ /* 0x000fea0003800000 */
[----:B---345:R-:W1:Y:S02]  /*09a0*/  LDS R4, [UR8+0x34] ;  /* 0x00003408ff047984 */ /* 0x038e640008000800 */
[----:B-1----:R-:W-:-:S05]  /*09b0*/  LOP3.LUT R4, R4, 0x7, RZ, 0xb8, !PT ;  /* 0x0000000704047812 */ /* 0x002fca00078eb8ff */
[----:B------:R1:W-:Y:S01]  /*09c0*/  STS [UR8+0x34], R4 ;  /* 0x00003404ff007988 */ /* 0x0003e20008000808 */
[----:B------:R-:W-:Y:S05]  /*09d0*/  @P2 BRA `(.L_x_26) ;  /* 0x00000000001c2947 */ /* 0x000fea0003800000 */
[----:B-1----:R-:W1:Y:S02]  /*09e0*/  LDS R4, [UR8+0x34] ;  /* 0x00003408ff047984 */ /* 0x002e640008000800 */
[----:B-1----:R-:W-:-:S05]  /*09f0*/  LOP3.LUT R4, R4, 0x38, RZ, 0xb8, !PT ;  /* 0x0000003804047812 */ /* 0x002fca00078eb8ff */
[----:B------:R1:W-:Y:S02]  /*0a00*/  STS [UR8+0x34], R4 ;  /* 0x00003404ff007988 */ /* 0x0003e40008000808 */
.L_x_25:
[----:B------:R-:W-:Y:S05]  /*0a10*/  @P2 BRA `(.L_x_27) ;  /* 0x00000000001c2947 */ /* 0x000fea0003800000 */
[----:B-1-345:R-:W1:Y:S02]  /*0a20*/  LDS R4, [UR8+0x8] ;  /* 0x00000808ff047984 */ /* 0x03ae640008000800 */
[----:B-1----:R-:W-:-:S05]  /*0a30*/  LOP3.LUT R4, R4, 0x780, RZ, 0xb8, !PT ;  /* 0x0000078004047812 */ /* 0x002fca00078eb8ff */
[----:B------:R3:W-:Y:S02]  /*0a40*/  STS [UR8+0x8], R4 ;  /* 0x00000804ff007988 */ /* 0x0007e40008000808 */
.L_x_26:
[----:B------:R-:W-:Y:S05]  /*0a50*/  @P2 BRA `(.L_x_28) ;  /* 0x0000000000282947 */ /* 0x000fea0003800000 */
[----:B-1-3--:R-:W1:Y:S02]  /*0a60*/  LDS R4, [UR8+0x8] ;  /* 0x00000808ff047984 */ /* 0x00ae640008000800 */
[----:B-1----:R-:W-:-:S05]  /*0a70*/  LOP3.LUT R4, R4, 0x1800, RZ, 0xb8, !PT ;  /* 0x0000180004047812 */ /* 0x002fca00078eb8ff */
[----:B------:R1:W-:Y:S02]  /*0a80*/  STS [UR8+0x8], R4 ;  /* 0x00000804ff007988 */ /* 0x0003e40008000808 */
.L_x_27:
[----:B------:R-:W-:Y:S05]  /*0a90*/  @P2 BREAK B2 ;  /* 0x0000000000022942 */ /* 0x000fea0003800000 */
[----:B------:R-:W-:Y:S05]  /*0aa0*/  @P2 BRA `(.L_x_29) ;  /* 0x0000000000242947 */ /* 0x000fea0003800000 */
[----:B-1-345:R-:W1:Y:S01]  /*0ab0*/  LDS R4, [UR8+0x8] ;  /* 0x00000808ff047984 */ /* 0x03ae620008000800 */
[----:B------:R-:W-:-:S05]  /*0ac0*/  IMAD.MOV.U32 R5, RZ, RZ, 0x6000 ;  /* 0x00006000ff057424 */ /* 0x000fca00078e00ff */
[----:B-1----:R-:W-:-:S04]  /*0ad0*/  LOP3.LUT R4, R4, 0x2000, R5, 0xd8, !PT ;  /* 0x0000200004047812 */ /* 0x002fc800078ed805 */
[----:B------:R-:W-:-:S05]  /*0ae0*/  LOP3.LUT R4, R4, 0x400000, RZ, 0xb8, !PT ;  /* 0x0040000004047812 */ /* 0x000fca00078eb8ff */
[----:B------:R4:W-:Y:S02]  /*0af0*/  STS [UR8+0x8], R4 ;  /* 0x00000804ff007988 */ /* 0x0009e40008000808 */
.L_x_28:
[----:B------:R-:W-:Y:S05]  /*0b00*/  BSYNC B2 ;  /* 0x0000000000027941 */ /* 0x000fea0003800000 */
.L_x_24:
[----:B-1-34-:R-:W1:Y:S02]  /*0b10*/  @!P2 LDS R4, [UR8+0x8] ;  /* 0x00000808ff04a984 */ /* 0x01ae640008000800 */
[----:B-1----:R-:W-:-:S05]  /*0b20*/  @!P2 LOP3.LUT R4, R4, 0x8000, RZ, 0xb8, !PT ;  /* 0x000080000404a812 */ /* 0x002fca00078eb8ff */
[----:B------:R1:W-:Y:S02]  /*0b30*/  @!P2 STS [UR8+0x8], R4 ;  /* 0x00000804ff00a988 */ /* 0x0003e40008000808 */
.L_x_29:
[----:B------:R-:W-:Y:S05]  /*0b40*/  BSYNC B3 ;  /* 0x0000000000037941 */ /* 0x000fea0003800000 */
.L_x_23:
[----:B------:R-:W-:Y:S05]  /*0b50*/  WARPSYNC.ALL ;  /* 0x0000000000007948 */ /* 0x000fea0003800000 */
[----:B------:R-:W-:-:S04]  /*0b60*/  UIADD3 UR6, UR5, 0x80, URZ ;  /* 0x0000008005067890 */ /* 0x000fc8000fffe03f */
[----:B------:R-:W-:-:S04]  /*0b70*/  UIADD3 UR26, UP0, UR6, UR24, URZ ;  /* 0x00000018061a7290 */ /* 0x000fc8000ff1e03f */
[----:B------:R-:W-:Y:S01]  /*0b80*/  ULEA.HI.X.SX32 UR27, UR6, UR25, 0x1, UP0 ;  /* 0x00000019061b7291 */ /* 0x000fe200080f0e3f */
[----:B------:R-:W-:Y:S11]  /*0b90*/  @P0 BRA `(.L_x_30) ;  /* 0x0000000000300947 */ /* 0x000ff60003800000 */
[----:B-1-345:R-:W1:Y:S01]  /*0ba0*/  S2R R4, SR_LANEID ;  /* 0x0000000000047919 */ /* 0x03ae620000000000 */
[----:B------:R-:W-:Y:S05]  /*0bb0*/  WARPSYNC.ALL ;  /* 0x0000000000007948 */ /* 0x000fea0003800000 */
[----:B-1----:R-:W-:-:S05]  /*0bc0*/  IMAD.SHL.U32 R8, R4, 0x4, RZ ;  /* 0x0000000404087824 */ /* 0x002fca00078e00ff */
[----:B------:R-:W1:Y:S01]  /*0bd0*/  LDS R11, [R8+UR8] ;  /* 0x00000008080b7984 */ /* 0x000e620008000800 */
[----:B------:R-:W-:Y:S01]  /*0be0*/  IADD3 R4, P1, R8, UR26, RZ ;  /* 0x0000001a08047c10 */ /* 0x000fe2000ff3e0ff */
[----:B------:R-:W-:-:S04]  /*0bf0*/  UMOV UR6, UR26 ;  /* 0x0000001a00067c82 */ /* 0x000fc80008000000 */
[----:B------:R-:W-:Y:S01]  /*0c00*/  IMAD.X R5, RZ, RZ, UR27, P1 ;  /* 0x0000001bff057e24 */ /* 0x000fe200088e06ff */
[----:B------:R-:W-:-:S04]  /*0c10*/  UMOV UR7, UR27 ;  /* 0x0000001b00077c82 */ /* 0x000fc80008000000 */
[----:B-1----:R1:W3:Y:S01]  /*0c20*/  ATOMG.E.EXCH.STRONG.GPU PT, RZ, [R4], R11 ;  /* 0x0000000b04ff73a8 */ /* 0x0022e200041ee100 */
[----:B------:R-:W-:-:S04]  /*0c30*/  DEPBAR {5,4,3,2,1,0} ;  /* 0x0000003f0000791a */ /* 0x000fc80000000000 */
[----:B------:R1:W-:Y:S01]  /*0c40*/  UTMACCTL.IV [UR6] ;  /* 0x00000000060079b9 */ /* 0x0003e20008000000 */
[----:B------:R-:W-:Y:S01]  /*0c50*/  NOP ;  /* 0x0000000000007918 */ /* 0x000fe20000000000 */
.L_x_30:
[----:B------:R-:W-:Y:S05]  /*0c60*/  @P0 BRA `(.L_x_31) ;  /* 0x00000000000c0947 */ /* 0x000fea0003800000 */
[----:B------:R0:W-:Y:S01]  /*0c70*/  UTMACMDFLUSH ;  /* 0x00000000000079b7 */ /* 0x0001e20000000000 */
[----:B------:R-:W-:Y:S05]  /*0c80*/  @P0 BRA `(.L_x_31) ;  /* 0x0000000000040947 */ /* 0x000fea0003800000 */
[----:B------:R-:W-:-:S04]  /*0c90*/  DEPBAR.LE SB0, 0x0 ;  /* 0x000080000000791a */ /* 0x000fc80000000000 */
.L_x_31:
[----:B------:R-:W-:Y:S05]  /*0ca0*/  WARPSYNC.ALL ;  /* 0x0000000000007948 */ /* 0x000fea0003800000 */
[----:B---3--:R-:W-:Y:S06]  /*0cb0*/  BAR.SYNC.DEFER_BLOCKING 0x0 ;  /* 0x0000000000007b1d */ /* 0x008fec0000010000 */
[----:B------:R-:W-:Y:S02]  /*0cc0*/  BSSY B3, `(.L_x_32) ;  /* 0x000000b000037945 */ /* 0x000fe40003800000 */
[----:B------:R-:W-:Y:S06]  /*0cd0*/  BAR.SYNC.DEFER_BLOCKING 0x0 ;  /* 0x0000000000007b1d */ /* 0x000fec0000010000 */
[----:B------:R3:W-:Y:S01]  /*0ce0*/  @!P0 STS [R3], RZ ;  /* 0x000000ff03008388 */ /* 0x0007e20000000800 */
[----:B------:R-:W-:Y:S01]  /*0cf0*/  NOP ;  /* 0x0000000000007918 */ /* 0x000fe20000000000 */
[----:B------:R-:W-:Y:S05]  /*0d00*/  @P2 BRA `(.L_x_33) ;  /* 0x0000000000182947 */ /* 0x000fea0003800000 */
[----:B--23--:R-:W2:Y:S01]  /*0d10*/  LDS R3, [UR8+0x8] ;  /* 0x00000808ff037984 */ /* 0x00cea20008000800 */
[----:B-1----:R-:W1:Y:S01]  /*0d20*/  LDC.64 R10, c[0x0][0x220] ;  /* 0x00008800ff0a7b82 */ /* 0x002e620000000a00 */
[----:B----45:R-:W-:Y:S02]  /*0d30*/  IMAD.MOV.U32 R4, RZ, RZ, 0x70 ;  /* 0x00000070ff047424 */ /* 0x030fe400078e00ff */
[----:B-1----:R1:W-:Y:S03]  /*0d40*/  STS.64 [UR8], R10 ;  /* 0x0000000aff007988 */ /* 0x0023e60008000a08 */
[----:B--2---:R-:W-:-:S05]  /*0d50*/  LOP3.LUT R3, R3, 0x10, R4, 0xd8, !PT ;  /* 0x0000001003037812 */ /* 0x004fca00078ed804 */
[----:B------:R1:W-:Y:S02]  /*0d60*/  STS [UR8+0x8], R3 ;  /* 0x00000803ff007988 */ /* 0x0003e40008000808 */
.L_x_33:
[----:B-1----:R-:W-:Y:S05]  /*0d70*/  BSYNC B3 ;  /* 0x0000000000037941 */ /* 0x002fea0003800000 */
.L_x_32:
[----:B------:R-:W-:Y:S04]  /*0d80*/  BSSY B3, `(.L_x_34) ;  /* 0x0000033000037945 */ /* 0x000fe80003800000 */
[----:B------:R-:W-:Y:S04]  /*0d90*/  BSSY B4, `(.L_x_35) ;  /* 0x000002e000047945 */ /* 0x000fe80003800000 */
[----:B------:R-:W-:Y:S05]  /*0da0*/  @P2 BRA `(.L_x_36) ;  /* 0x0000000000242947 */ /* 0x000fea0003800000 */
[----:B--23--:R-:W1:Y:S01]  /*0db0*/  LDS R3, [UR8+0x34] ;  /* 0x00003408ff037984 */ /* 0x00ce620008000800 */
[----:B----45:R-:W-:-:S05]  /*0dc0*/  IMAD.MOV.U32 R4, RZ, RZ, 0x3f000000 ;  /* 0x3f000000ff047424 */ /* 0x030fca00078e00ff */
[----:B-1----:R-:W-:-:S05]  /*0dd0*/  LOP3.LUT R3, R3, 0xff000000, R4, 0xb8, !PT ;  /* 0xff00000003037812 */ /* 0x002fca00078eb804 */
[----:B------:R1:W-:Y:S01]  /*0de0*/  STS [UR8+0x34], R3 ;  /* 0x00003403ff007988 */ /* 0x0003e20008000808 */
[----:B------:R-:W-:Y:S05]  /*0df0*/  @P2 BRA `(.L_x_37) ;  /* 0x0000000000182947 */ /* 0x000fea0003800000 */
[----:B-1----:R-:W1:Y:S01]  /*0e00*/  LDS R3, [UR8+0x38] ;  /* 0x00003808ff037984 */ /* 0x002e620008000800 */
[----:B------:R-:W-:-:S05]  /*0e10*/  IMAD.MOV.U32 R4, RZ, RZ, 0x3f ;  /* 0x0000003fff047424 */ /* 0x000fca00078e00ff */
[----:B-1----:R-:W-:-:S05]  /*0e20*/  LOP3.LUT R3, R3, 0xff, R4, 0xb8, !PT ;  /* 0x000000ff03037812 */ /* 0x002fca00078eb804 */
[----:B------:R1:W-:Y:S02]  /*0e30*/  STS [UR8+0x38], R3 ;  /* 0x00003803ff007988 */ /* 0x0003e40008000808 */
.L_x_36:
[----:B------:R-:W-:Y:S05]  /*0e40*/  @P2 BRA `(.L_x_38) ;  /* 0x00000000000c2947 */ /* 0x000fea0003800000 */
[----:B------:R1:W-:Y:S02]  /*0e50*/  STS [UR8+0x20], R6 ;  /* 0x00002006ff007988 */ /* 0x0003e40008000808 */
.L_x_37:
[----:B------:R-:W-:Y:S05]  /*0e60*/  @P2 BRA `(.L_x_39) ;  /* 0x0000000000242947 */ /* 0x000fea0003800000 */
[----:B------:R1:W-:Y:S02]  /*0e70*/  STS [UR8+0x24], R2 ;  /* 0x00002402ff007988 */ /* 0x0003e40008000808 */
.L_x_38:
[----:B------:R-:W-:Y:S05]  /*0e80*/  @P2 BRA `(.L_x_40) ;  /* 0x00000000002c2947 */ /* 0x000fea0003800000 */
[----:B-1----:R-:W1:Y:S01]  /*0e90*/  LDS R2, [UR8+0x1c] ;  /* 0x00001c08ff027984 */ /* 0x002e620008000800 */
[----:B------:R-:W4:Y:S02]  /*0ea0*/  LDC.64 R10, c[0x0][0x248] ;  /* 0x00009200ff0a7b82 */ /* 0x000f240000000a00 */
[--C-:B----4-:R-:W-:Y:S02]  /*0eb0*/  SHF.R.U32.HI R5, RZ, 0x4, R11.reuse ;  /* 0x00000004ff057819 */ /* 0x110fe4000001160b */
[----:B--23--:R-:W-:-:S05]  /*0ec0*/  SHF.R.U64 R3, R10, 0x4, R11 ;  /* 0x000000040a037819 */ /* 0x00cfca000000120b */
[----:B------:R2:W-:Y:S01]  /*0ed0*/  STS [UR8+0xc], R3 ;  /* 0x00000c03ff007988 */ /* 0x0005e20008000808 */
[----:B-1----:R-:W-:-:S05]  /*0ee0*/  LOP3.LUT R2, R2, 0xf, R5, 0xb8, !PT ;  /* 0x0000000f02027812 */ /* 0x002fca00078eb805 */
[----:B------:R2:W-:Y:S02]  /*0ef0*/  STS [UR8+0x1c], R2 ;  /* 0x00001c02ff007988 */ /* 0x0005e40008000808 */
.L_x_39:
[----:B------:R-:W-:Y:S05]  /*0f00*/  @P2 BRA `(.L_x_41) ;  /* 0x00000000001c2947 */ /* 0x000fea0003800000 */
[----:B--2---:R-:W2:Y:S02]  /*0f10*/  LDS R2, [UR8+0x34] ;  /* 0x00003408ff027984 */ /* 0x004ea40008000800 */
[----:B--2---:R-:W-:-:S05]  /*0f20*/  LOP3.LUT R2, R2, 0x7, RZ, 0xb8, !PT ;  /* 0x0000000702027812 */ /* 0x004fca00078eb8ff */
[----:B------:R2:W-:Y:S02]  /*0f30*/  STS [UR8+0x34], R2 ;  /* 0x00003402ff007988 */ /* 0x0005e40008000808 */
.L_x_40:
[----:B------:R-:W-:Y:S05]  /*0f40*/  @P2 BRA `(.L_x_42) ;  /* 0x00000000001c2947 */ /* 0x000fea0003800000 */
[----:B-12---:R-:W1:Y:S02]  /*0f50*/  LDS R2, [UR8+0x34] ;  /* 0x00003408ff027984 */ /* 0x006e640008000800 */
[----:B-1----:R-:W-:-:S05]  /*0f60*/  LOP3.LUT R2, R2, 0x38, RZ, 0xb8, !PT ;  /* 0x0000003802027812 */ /* 0x002fca00078eb8ff */
[----:B------:R1:W-:Y:S02]  /*0f70*/  STS [UR8+0x34], R2 ;  /* 0x00003402ff007988 */ /* 0x0003e40008000808 */
.L_x_41:
[----:B------:R-:W-:Y:S05]  /*0f80*/  @P2 BRA `(.L_x_43) ;  /* 0x00000000001c2947 */ /* 0x000fea0003800000 */
[----:B-12---:R-:W1:Y:S02]  /*0f90*/  LDS R2, [UR8+0x8] ;  /* 0x00000808ff027984 */ /* 0x006e640008000800 */
[----:B-1----:R-:W-:-:S05]  /*0fa0*/  LOP3.LUT R2, R2, 0x780, RZ, 0xb8, !PT ;  /* 0x0000078002027812 */ /* 0x002fca00078eb8ff */
[----:B------:R1:W-:Y:S02]  /*0fb0*/  STS [UR8+0x8], R2 ;  /* 0x00000802ff007988 */ /* 0x0003e40008000808 */
.L_x_42:
[----:B------:R-:W-:Y:S05]  /*0fc0*/  @P2 BRA `(.L_x_44) ;  /* 0x0000000000282947 */ /* 0x000fea0003800000 */
[----:B-12---:R-:W1:Y:S02]  /*0fd0*/  LDS R2, [UR8+0x8] ;  /* 0x00000808ff027984 */ /* 0x006e640008000800 */
[----:B-1----:R-:W-:-:S05]  /*0fe0*/  LOP3.LUT R2, R2, 0x1800, RZ, 0xb8, !PT ;  /* 0x0000180002027812 */ /* 0x002fca00078eb8ff */
[----:B------:R1:W-:Y:S02]  /*0ff0*/  STS [UR8+0x8], R2 ;  /* 0x00000802ff007988 */ /* 0x0003e40008000808 */
.L_x_43:
[----:B------:R-:W-:Y:S05]  /*1000*/  @P2 BREAK B4 ;  /* 0x0000000000042942 */ /* 0x000fea0003800000 */
[----:B------:R-:W-:Y:S05]  /*1010*/  @P2 BRA `(.L_x_45) ;  /* 0x0000000000242947 */ /* 0x000fea0003800000 */
[----:B-12---:R-:W1:Y:S01]  /*1020*/  LDS R2, [UR8+0x8] ;  /* 0x00000808ff027984 */ /* 0x006e620008000800 */
[----:B---3--:R-:W-:-:S05]  /*1030*/  IMAD.MOV.U32 R3, RZ, RZ, 0x6000 ;  /* 0x00006000ff037424 */ /* 0x008fca00078e00ff */
[----:B-1----:R-:W-:-:S04]  /*1040*/  LOP3.LUT R2, R2, 0x4000, R3, 0xd8, !PT ;  /* 0x0000400002027812 */ /* 0x002fc800078ed803 */
[----:B------:R-:W-:-:S05]  /*1050*/  LOP3.LUT R2, R2, 0x400000, RZ, 0xb8, !PT ;  /* 0x0040000002027812 */ /* 0x000fca00078eb8ff */
[----:B------:R1:W-:Y:S02]  /*1060*/  STS [UR8+0x8], R2 ;  /* 0x00000802ff007988 */ /* 0x0003e40008000808 */
.L_x_44:
[----:B------:R-:W-:Y:S05]  /*1070*/  BSYNC B4 ;  /* 0x0000000000047941 */ /* 0x000fea0003800000 */
.L_x_35:
[----:B-12---:R-:W1:Y:S02]  /*1080*/  @!P2 LDS R2, [UR8+0x8] ;  /* 0x00000808ff02a984 */ /* 0x006e640008000800 */
[----:B-1----:R-:W-:-:S05]  /*1090*/  @!P2 LOP3.LUT R2, R2, 0x8000, RZ, 0xb8, !PT ;  /* 0x000080000202a812 */ /* 0x002fca00078eb8ff */
[----:B------:R1:W-:Y:S02]  /*10a0*/  @!P2 STS [UR8+0x8], R2 ;  /* 0x00000802ff00a988 */ /* 0x0003e40008000808 */
.L_x_45:
[----:B------:R-:W-:Y:S05]  /*10b0*/  BSYNC B3 ;  /* 0x0000000000037941 */ /* 0x000fea0003800000 */
.L_x_34:
[----:B------:R-:W-:Y:S05]  /*10c0*/  WARPSYNC.ALL ;  /* 0x0000000000007948 */ /* 0x000fea0003800000 */
[----:B------:R-:W-:Y:S01]  /*10d0*/  UIADD3 UR5, UR5, 0x100, URZ ;  /* 0x0000010005057890 */ /* 0x000fe2000fffe03f */
[----:B------:R-:W-:Y:S02]  /*10e0*/  ISETP.GE.AND P1, PT, R9, 0x1, PT ;  /* 0x000000010900780c */ /* 0x000fe40003f26270 */
[----:B------:R-:W-:Y:S02]  /*10f0*/  CS2R R24, SRZ ;  /* 0x0000000000187805 */ /* 0x000fe4000001ff00 */
[----:B------:R-:W-:Y:S01]  /*1100*/  CS2R R26, SRZ ;  /* 0x00000000001a7805 */ /* 0x000fe2000001ff00 */
[----:B------:R-:W-:Y:S01]  /*1110*/  UIADD3 UR24, UP0, UR5, UR24, URZ ;  /* 0x0000001805187290 */ /* 0x000fe2000ff1e03f */
[----:B------:R-:W-:Y:S01]  /*1120*/  CS2R R28, SRZ ;  /* 0x00000000001c7805 */ /* 0x000fe2000001ff00 */
[----:B------:R-:W-:-:S02]  /*1130*/  IMAD.MOV.U32 R30, RZ, RZ, RZ ;  /* 0x000000ffff1e7224 */ /* 0x000fc400078e00ff */
[----:B------:R-:W-:Y:S01]  /*1140*/  ULEA.HI.X.SX32 UR25, UR5, UR25, 0x1, UP0 ;  /* 0x0000001905197291 */ /* 0x000fe200080f0e3f */
[----:B------:R-:W-:Y:S11]  /*1150*/  @P0 BRA `(.L_x_46) ;  /* 0x0000000000300947 */ /* 0x000ff60003800000 */
[----:B-12---:R-:W4:Y:S01]  /*1160*/  S2R R2, SR_LANEID ;  /* 0x0000000000027919 */ /* 0x006f220000000000 */
[----:B------:R-:W-:Y:S05]  /*1170*/  WARPSYNC.ALL ;  /* 0x0000000000007948 */ /* 0x000fea0003800000 */
[----:B----45:R-:W-:-:S05]  /*1180*/  IMAD.SHL.U32 R4, R2, 0x4, RZ ;  /* 0x0000000402047824 */ /* 0x030fca00078e00ff */
[----:B------:R-:W1:Y:S01]  /*1190*/  LDS R5, [R4+UR8] ;  /* 0x0000000804057984 */ /* 0x000e620008000800 */
[----:B------:R-:W-:Y:S01]  /*11a0*/  IADD3 R2, P3, R4, UR24, RZ ;  /* 0x0000001804027c10 */ /* 0x000fe2000ff7e0ff */
[----:B------:R-:W-:-:S04]  /*11b0*/  UMOV UR6, UR24 ;  /* 0x0000001800067c82 */ /* 0x000fc80008000000 */
[----:B---3--:R-:W-:Y:S01]  /*11c0*/  IMAD.X R3, RZ, RZ, UR25, P3 ;  /* 0x00000019ff037e24 */ /* 0x008fe200098e06ff */
[----:B------:R-:W-:-:S04]  /*11d0*/  UMOV UR7, UR25 ;  /* 0x0000001900077c82 */ /* 0x000fc80008000000 */
[----:B-1----:R1:W2:Y:S01]  /*11e0*/  ATOMG.E.EXCH.STRONG.GPU PT, RZ, [R2], R5 ;  /* 0x0000000502ff73a8 */ /* 0x0022a200041ee100 */
[----:B------:R-:W-:-:S04]  /*11f0*/  DEPBAR {5,4,3,2,1,0} ;  /* 0x0000003f0000791a */ /* 0x000fc80000000000 */
[----:B------:R1:W-:Y:S01]  /*1200*/  UTMACCTL.IV [UR6] ;  /* 0x00000000060079b9 */ /* 0x0003e20008000000 */
[----:B------:R-:W-:Y:S01]  /*1210*/  NOP ;  /* 0x0000000000007918 */ /* 0x000fe20000000000 */
.L_x_46:
[----:B------:R-:W-:Y:S05]  /*1220*/  @P0 BRA `(.L_x_47) ;  /* 0x00000000000c0947 */ /* 0x000fea0003800000 */
[----:B------:R0:W-:Y:S01]  /*1230*/  UTMACMDFLUSH ;  /* 0x00000000000079b7 */ /* 0x0001e20000000000 */
[----:B------:R-:W-:Y:S05]  /*1240*/  @P0 BRA `(.L_x_47) ;  /* 0x0000000000040947 */ /* 0x000fea0003800000 */
[----:B------:R-:W-:-:S04]  /*1250*/  DEPBAR.LE SB0, 0x0 ;  /* 0x000080000000791a */ /* 0x000fc80000000000 */
.L_x_47:
[----:B------:R-:W-:Y:S05]  /*1260*/  WARPSYNC.ALL ;  /* 0x0000000000007948 */ /* 0x000fea0003800000 */
[----:B--2---:R-:W-:Y:S01]  /*1270*/  BAR.SYNC.DEFER_BLOCKING 0x0 ;  /* 0x0000000000007b1d */ /* 0x004fe20000010000 */
[----:B------:R-:W-:Y:S01]  /*1280*/  USHF.L.U32 UR15, UR31, 0x6, URZ ;  /* 0x000000061f0f7899 */ /* 0x000fe2000800063f */
[----:B------:R-:W-:Y:S01]  /*1290*/  IMAD.MOV.U32 R31, RZ, RZ, RZ ;  /* 0x000000ffff1f7224 */ /* 0x000fe200078e00ff */
[----:B------:R-:W-:Y:S01]  /*12a0*/  USHF.L.U32 UR19, UR30, 0x6, URZ ;  /* 0x000000061e137899 */ /* 0x000fe2000800063f */
[----:B------:R-:W-:Y:S02]  /*12b0*/  CS2R R32, SRZ ;  /* 0x0000000000207805 */ /* 0x000fe4000001ff00 */
[----:B------:R-:W-:Y:S01]  /*12c0*/  CS2R R34, SRZ ;  /* 0x0000000000227805 */ /* 0x000fe2000001ff00 */
[----:B------:R-:W-:Y:S01]  /*12d0*/  VOTEU.ALL UP0, P2 ;  /* 0x00000000003f7886 */ /* 0x000fe20001000000 */
[----:B-1----:R-:W-:Y:S01]  /*12e0*/  UMOV UR6, 0x1 ;  /* 0x0000000100067882 */ /* 0x002fe20000000000 */
[----:B------:R-:W-:Y:S01]  /*12f0*/  VOTEU.ALL UP1, P2 ;  /* 0x00000000003f7886 */ /* 0x000fe20001020000 */
[----:B------:R-:W-:-:S02]  /*1300*/  CS2R R36, SRZ ;  /* 0x0000000000247805 */ /* 0x000fc4000001ff00 */
[----:B------:R-:W-:Y:S01]  /*1310*/  CS2R R38, SRZ ;  /* 0x0000000000267805 */ /* 0x000fe2000001ff00 */
[----:B------:R-:W-:-:S04]  /*1320*/  @!UP0 UIADD3 UR10, -UR6, 0x100000, URZ ;  /* 0x00100000060a8890 */ /* 0x000fc8000fffe13f */
[----:B------:R-:W-:Y:S02]  /*1330*/  @!UP0 USHF.L.U32 UR11, UR10, 0xb, URZ ;  /* 0x0000000b0a0b8899 */ /* 0x000fe4000800063f */
[----:B------:R-:W-:Y:S01]  /*1340*/  @!UP0 USHF.L.U32 UR10, UR10, 0x1, URZ ;  /* 0x000000010a0a8899 */ /* 0x000fe2000800063f */
[----:B------:R-:W-:Y:S01]  /*1350*/  CS2R R40, SRZ ;  /* 0x0000000000287805 */ /* 0x000fe2000001ff00 */
[----:B------:R-:W-:-:S04]  /*1360*/  @!UP0 UIADD3 UR6, -UR6, 0x100000, URZ ;  /* 0x0010000006068890 */ /* 0x000fc8000fffe13f */
[----:B------:R-:W-:Y:S02]  /*1370*/  @!UP0 USHF.L.U32 UR7, UR6, 0xb, URZ ;  /* 0x0000000b06078899 */ /* 0x000fe4000800063f */
[----:B------:R-:W-:Y:S01]  /*1380*/  @!UP0 USHF.L.U32 UR6, UR6, 0x1, URZ ;  /* 0x0000000106068899 */ /* 0x000fe2000800063f */
[----:B------:R-:W-:Y:S01]  /*1390*/  CS2R R42, SRZ ;  /* 0x00000000002a7805 */ /* 0x000fe2000001ff00 */
[----:B------:R-:W-:Y:S01]  /*13a0*/  VOTEU.ALL UP0, P2 ;  /* 0x00000000003f7886 */ /* 0x000fe20001000000 */
[----:B------:R-:W-:Y:S02]  /*13b0*/  CS2R R44, SRZ ;  /* 0x00000000002c7805 */ /* 0x000fe4000001ff00 */
[----:B------:R-:W-:Y:S02]  /*13c0*/  CS2R R46, SRZ ;  /* 0x00000000002e7805 */ /* 0x000fe4000001ff00 */
[----:B------:R-:W-:Y:S02]  /*13d0*/  CS2R R48, SRZ ;  /* 0x0000000000307805 */ /* 0x000fe4000001ff00 */
[----:B------:R-:W-:-:S02]  /*13e0*/  CS2R R50, SRZ ;  /* 0x0000000000327805 */ /* 0x000fc4000001ff00 */
[----:B------:R-:W-:Y:S02]  /*13f0*/  CS2R R52, SRZ ;  /* 0x0000000000347805 */ /* 0x000fe4000001ff00 */
[----:B------:R-:W-:Y:S01]  /*1400*/  CS2R R54, SRZ ;  /* 0x0000000000367805 */ /* 0x000fe2000001ff00 */
[----:B------:R-:W1:Y:S02]  /*1410*/  FENCE.VIEW.ASYNC.S ;  /* 0x00000000000073c6 */ /* 0x000e640000000000 */
[----:B-1----:R1:W2:Y:S02]  /*1420*/  @!UP0 SYNCS.EXCH.64 URZ, [UR8+0x2000], UR10 ;  /* 0x0020000a083f85b2 */ /* 0x0022a40008000100 */
[----:B--2---:R-:W-:Y:S06]  /*1430*/  BAR.SYNC.DEFER_BLOCKING 0x0 ;  /* 0x0000000000007b1d */ /* 0x004fec0000010000 */
[----:B------:R1:W2:Y:S01]  /*1440*/  @!UP1 SYNCS.EXCH.64 URZ, [UR8+0x2008], UR6 ;  /* 0x00200806083f95b2 */ /* 0x0002a20008000100 */
[----:B------:R-:W-:Y:S05]  /*1450*/  @!P1 BRA `(.L_x_48) ;  /* 0x0000000400109947 */ /* 0x000fea0003800000 */
[----:B------:R-:W-:Y:S02]  /*1460*/  CS2R R24, SRZ ;  /* 0x0000000000187805 */ /* 0x000fe4000001ff00 */
[----:B------:R-:W-:Y:S02]  /*1470*/  CS2R R26, SRZ ;  /* 0x00000000001a7805 */ /* 0x000fe4000001ff00 */
[----:B------:R-:W-:Y:S02]  /*1480*/  CS2R R28, SRZ ;  /* 0x00000000001c7805 */ /* 0x000fe4000001ff00 */
[----:B------:R-:W-:Y:S02]  /*1490*/  CS2R R30, SRZ ;  /* 0x00000000001e7805 */ /* 0x000fe4000001ff00 */
[----:B------:R-:W-:Y:S02]  /*14a0*/  CS2R R32, SRZ ;  /* 0x0000000000207805 */ /* 0x000fe4000001ff00 */
[----:B------:R-:W-:-:S02]  /*14b0*/  CS2R R34, SRZ ;  /* 0x0000000000227805 */ /* 0x000fc4000001ff00 */
        /* <DEDUP_REMOVED lines=9> */
[----:B------:R-:W-:Y:S01]  /*1550*/  CS2R R54, SRZ ;  /* 0x0000000000367805 */ /* 0x000fe2000001ff00 */
[----:B------:R-:W-:Y:S01]  /*1560*/  UMOV UR5, URZ ;  /* 0x0000003f00057c82 */ /* 0x000fe20008000000 */
[----:B------:R-:W-:-:S05]  /*1570*/  UMOV UR14, URZ ;  /* 0x0000003f000e7c82 */ /* 0x000fca0008000000 */
.L_x_50:
[----:B--2---:R-:W-:Y:S01]  /*1580*/  BAR.SYNC.DEFER_BLOCKING 0x0 ;  /* 0x0000000000007b1d */ /* 0x004fe20000010000 */
[----:B------:R-:W-:Y:S01]  /*1590*/  ULEA UR9, UR5, UR8, 0x3 ;  /* 0x0000000805097291 */ /* 0x000fe2000f8e183f */
[----:B------:R-:W-:Y:S01]  /*15a0*/  @!P2 IMAD.MOV.U32 R2, RZ, RZ, 0x1000 ;  /* 0x00001000ff02a424 */ /* 0x000fe200078e00ff */
[----:B------:R-:W-:Y:S01]  /*15b0*/  ELECT P0, URZ, PT ;  /* 0x00000000003f782f */ /* 0x000fe20003800000 */
[----:B------:R-:W-:-:S03]  /*15c0*/  ULEA UR12, UR5, UR8, 0xb ;  /* 0x00000008050c7291 */ /* 0x000fc6000f8e583f */
[----:B------:R-:W-:Y:S02]  /*15d0*/  ISETP.LT.U32.AND P0, PT, R7, 0x20, P0 ;  /* 0x000000200700780c */ /* 0x000fe40000701070 */
[----:B------:R-:W-:Y:S01]  /*15e0*/  ELECT P1, URZ, PT ;  /* 0x00000000003f782f */ /* 0x000fe20003820000 */
[----:B------:R-:W-:-:S03]  /*15f0*/  UIADD3 UR16, UR12, 0x1000, URZ ;  /* 0x000010000c107890 */ /* 0x000fc6000fffe03f */
[----:B------:R-:W-:Y:S01]  /*1600*/  ISETP.LT.U32.AND P1, PT, R7, 0x20, P1 ;  /* 0x000000200700780c */ /* 0x000fe20000f21070 */
[----:B------:R-:W-:-:S06]  /*1610*/  UMOV UR18, UR14 ;  /* 0x0000000e00127c82 */ /* 0x000fcc0008000000 */
[----:B------:R-:W-:Y:S01]  /*1620*/  VOTEU.ANY UP0, P0 ;  /* 0x00000000003f7886 */ /* 0x000fe20000000100 */
[----:B------:R-:W-:Y:S01]  /*1630*/  VOTEU.ANY UP2, P0 ;  /* 0x00000000003f7886 */ /* 0x000fe20000040100 */
[----:B------:R2:W-:Y:S01]  /*1640*/  @!P2 SYNCS.ARRIVE.TRANS64 RZ, [UR9+0x2000], R2 ;  /* 0x00200002ffffa9a7 */ /* 0x0005e20008000009 */
[----:B------:R1:W-:Y:S06]  /*1650*/  MEMBAR.ALL.CTA ;  /* 0x0000000000007992 */ /* 0x0003ec0000008000 */
[----:B-1----:R-:W1:Y:S01]  /*1660*/  FENCE.VIEW.ASYNC.S ;  /* 0x00000000000073c6 */ /* 0x002e620000000000 */
[----:B------:R-:W-:Y:S01]  /*1670*/  @UP0 UIADD3 UR13, UR9, 0x2000, URZ ;  /* 0x00002000090d0890 */ /* 0x000fe2000fffe03f */
[----:B------:R-:W-:Y:S01]  /*1680*/  @UP0 UMOV UR6, UR28 ;  /* 0x0000001c00060c82 */ /* 0x000fe20008000000 */
[----:B------:R-:W-:Y:S01]  /*1690*/  @UP0 UMOV UR7, UR29 ;  /* 0x0000001d00070c82 */ /* 0x000fe20008000000 */
[----:B-1----:R-:W-:Y:S01]  /*16a0*/  VOTEU.ANY UP1, P1 ;  /* 0x00000000003f7886 */ /* 0x002fe20000820100 */
[----:B------:R-:W-:Y:S01]  /*16b0*/  VOTEU.ANY UP3, P1 ;  /* 0x00000000003f7886 */ /* 0x000fe20000860100 */
[----:B--2---:R-:W-:-:S03]  /*16c0*/  IMAD.U32 R2, RZ, RZ, UR4 ;  /* 0x00000004ff027e24 */ /* 0x004fc6000f8e00ff */
[----:B------:R-:W-:Y:S01]  /*16d0*/  @UP1 UIADD3 UR17, UR9, 0x2000, URZ ;  /* 0x0000200009111890 */ /* 0x000fe2000fffe03f */
[----:B------:R-:W-:Y:S01]  /*16e0*/  @UP1 UMOV UR10, UR26 ;  /* 0x0000001a000a1c82 */ /* 0x000fe20008000000 */
[----:B------:R-:W-:Y:S01]  /*16f0*/  @UP1 UMOV UR11, UR27 ;  /* 0x0000001b000b1c82 */ /* 0x000fe20008000000 */
[----:B------:R-:W-:Y:S01]  /*1700*/  SHF.L.U32 R2, R2, 0x1f, RZ ;  /* 0x0000001f02027819 */ /* 0x000fe200000006ff */
[----:B------:R-:W-:Y:S06]  /*1710*/  BAR.SYNC.DEFER_BLOCKING 0x0 ;  /* 0x0000000000007b1d */ /* 0x000fec0000010000 */
[----:B------:R1:W-:Y:S02]  /*1720*/  @UP2 UTMALDG.2D [UR12], [UR6] ;  /* 0x0000000c060025b4 */ /* 0x0003e40008008000 */
[----:B------:R-:W-:Y:S06]  /*1730*/  BAR.SYNC.DEFER_BLOCKING 0x0 ;  /* 0x0000000000007b1d */ /* 0x000fec0000010000 */
[----:B------:R1:W-:Y:S02]  /*1740*/  @UP3 UTMALDG.2D [UR16], [UR10] ;  /* 0x000000100a0035b4 */ /* 0x0003e40008008000 */
[----:B------:R-:W-:Y:S06]  /*1750*/  BAR.SYNC.DEFER_BLOCKING 0x0 ;  /* 0x0000000000007b1d */ /* 0x000fec0000010000 */
[----:B------:R-:W2:Y:S02]  /*1760*/  SYNCS.PHASECHK.TRANS64.TRYWAIT P0, [UR9+0x2000], R2 ;  /* 0x00200002ff0075a7 */ /* 0x000ea40008000149 */
[----:B-12---:R-:W-:Y:S05]  /*1770*/  @!P0 BRA `(.L_x_49) ;  /* 0x0000000400408947 */ /* 0x006fea0003800000 */
.L_x_51:
[----:B------:R-:W1:Y:S01]  /*1780*/  LDC R2, c[0x0][0x230] ;  /* 0x00008c00ff027b82 */ /* 0x000e620000000800 */
[----:B------:R-:W-:Y:S01]  /*1790*/  UIADD3 UR14, UR14, 0x20, URZ ;  /* 0x000000200e0e7890 */ /* 0x000fe2000fffe03f */
[----:B------:R-:W-:Y:S02]  /*17a0*/  WARPGROUP.DEPBAR.LE gsb0, 0x0 ;  /* 0x00008000000079c5 */ /* 0x000fe40000010000 */
[----:B------:R-:W-:Y:S01]  /*17b0*/  USHF.R.U32.HI UR20, URZ, 0x4, UR12 ;  /* 0x000000043f147899 */ /* 0x000fe2000801160c */
[----:B------:R-:W-:Y:S01]  /*17c0*/  WARPGROUP.ARRIVE ;  /* 0x00000000000079c5 */ /* 0x000fe20000000000 */
[----:B------:R-:W-:Y:S02]  /*17d0*/  USHF.R.U32.HI UR22, URZ, 0x4, UR16 ;  /* 0x000000043f167899 */ /* 0x000fe40008011610 */
[----:B------:R-:W-:Y:S02]  /*17e0*/  UIADD3 UR5, UR5, 0x1, URZ ;  /* 0x0000000105057890 */ /* 0x000fe4000fffe03f */
[----:B------:R-:W-:-:S02]  /*17f0*/  USGXT.U32 UR20, UR20, 0xe ;  /* 0x0000000e1414789a */ /* 0x000fc40008000000 */
[----:B------:R-:W-:Y:S02]  /*1800*/  USGXT.U32 UR22, UR22, 0xe ;  /* 0x0000000e1616789a */ /* 0x000fe40008000000 */
[----:B------:R-:W-:Y:S01]  /*1810*/  UISETP.NE.U32.AND UP0, UPT, UR5, 0x2, UPT ;  /* 0x000000020500788c */ /* 0x000fe2000bf05070 */
[----:B------:R-:W-:Y:S01]  /*1820*/  UMOV UR21, 0xc0000010 ;  /* 0xc000001000157882 */ /* 0x000fe20000000000 */
[----:B------:R-:W-:Y:S02]  /*1830*/  UMOV UR23, 0xc0000010 ;  /* 0xc000001000177882 */ /* 0x000fe40000000000 */
[----:B------:R-:W-:Y:S02]  /*1840*/  USEL UR6, URZ, 0x1, UP0 ;  /* 0x000000013f067887 */ /* 0x000fe40008000000 */
[----:B------:R-:W-:Y:S01]  /*1850*/  USEL UR5, UR5, URZ, UP0 ;  /* 0x0000003f05057287 */ /* 0x000fe20008000000 */
[----:B------:R-:W-:Y:S01]  /*1860*/  QGMMA.64x64x32.F32.E4M3.E4M3 R24, gdesc[UR20], R24, gsb0 ;  /* 0x00e00000141879f3 */ /* 0x000fe20008000818 */
[----:B------:R-:W-:Y:S01]  /*1870*/  ULOP3.LUT UR4, UR4, UR6, URZ, 0x3c, !UPT ;  /* 0x0000000604047292 */ /* 0x000fe2000f8e3c3f */
[----:B-1----:R-:W-:-:S13]  /*1880*/  ISETP.LE.AND P0, PT, R2, UR14, PT ;  /* 0x0000000e02007c0c */ /* 0x002fda000bf03270 */
[----:B------:R-:W-:Y:S05]  /*1890*/  @!P0 BRA `(.L_x_50) ;  /* 0xfffffffc00388947 */ /* 0x000fea000383ffff */
.L_x_48:
[----:B------:R-:W-:Y:S02]  /*18a0*/  WARPGROUP.DEPBAR.LE gsb0, 0x0 ;  /* 0x00008000000079c5 */ /* 0x000fe40000010000 */
[----:B--2---:R-:W-:Y:S01]  /*18b0*/  BAR.SYNC.DEFER_BLOCKING 0x0 ;  /* 0x0000000000007b1d */ /* 0x004fe20000010000 */
[C---:B------:R-:W-:Y:S01]  /*18c0*/  IMAD.SHL.U32 R2, R0.reuse, 0x20, RZ ;  /* 0x0000002000027824 */ /* 0x040fe200078e00ff */
[----:B------:R-:W-:Y:S01]  /*18d0*/  ELECT P0, URZ, PT ;  /* 0x00000000003f782f */ /* 0x000fe20003800000 */
[C---:B---3--:R-:W-:Y:S01]  /*18e0*/  IMAD.SHL.U32 R3, R0.reuse, 0x10, RZ ;  /* 0x0000001000037824 */ /* 0x048fe200078e00ff */
[----:B------:R-:W-:Y:S01]  /*18f0*/  F2FP.SATFINITE.E4M3.F32.PACK_AB_MERGE_C R24, R25, R24, RZ ;  /* 0x000000181918723e */ /* 0x000fe200048070ff */
[----:B------:R-:W-:Y:S01]  /*1900*/  IMAD.SHL.U32 R0, R0, 0x2, RZ ;  /* 0x0000000200007824 */ /* 0x000fe200078e00ff */
[----:B------:R-:W-:Y:S01]  /*1910*/  LOP3.LUT R2, R2, 0xc00, RZ, 0xc0, !PT ;  /* 0x00000c0002027812 */ /* 0x000fe200078ec0ff */
[----:B------:R-:W-:Y:S01]  /*1920*/  UMOV UR9, UR19 ;  /* 0x0000001300097c82 */ /* 0x000fe20008000000 */
[----:B------:R-:W-:Y:S01]  /*1930*/  F2FP.SATFINITE.E4M3.F32.PACK_AB_MERGE_C R26, R27, R26, RZ ;  /* 0x0000001a1b1a723e */ /* 0x000fe200048070ff */
[----:B-1----:R-:W-:Y:S01]  /*1940*/  UMOV UR10, UR15 ;  /* 0x0000000f000a7c82 */ /* 0x002fe20008000000 */
[----:B------:R-:W-:-:S02]  /*1950*/  LOP3.LUT R3, R2, 0x1c0, R3, 0xf8, !PT ;  /* 0x000001c002037812 */ /* 0x000fc400078ef803 */
[----:B------:R-:W-:Y:S02]  /*1960*/  F2FP.SATFINITE.E4M3.F32.PACK_AB_MERGE_C R28, R29, R28, RZ ;  /* 0x0000001c1d1c723e */ /* 0x000fe400048070ff */
[----:B------:R-:W-:Y:S02]  /*1970*/  LOP3.LUT R3, R3, 0x36, R0, 0xf8, !PT ;  /* 0x0000003603037812 */ /* 0x000fe400078ef800 */
[----:B------:R-:W-:Y:S02]  /*1980*/  F2FP.SATFINITE.E4M3.F32.PACK_AB_MERGE_C R30, R31, R30, RZ ;  /* 0x0000001e1f1e723e */ /* 0x000fe400048070ff */
[----:B------:R-:W-:Y:S02]  /*1990*/  F2FP.SATFINITE.E4M3.F32.PACK_AB_MERGE_C R32, R33, R32, RZ ;  /* 0x000000202120723e */ /* 0x000fe400048070ff */
[----:B------:R-:W-:Y:S02]  /*19a0*/  F2FP.SATFINITE.E4M3.F32.PACK_AB_MERGE_C R34, R35, R34, RZ ;  /* 0x000000222322723e */ /* 0x000fe400048070ff */
[----:B------:R-:W-:Y:S01]  /*19b0*/  F2FP.SATFINITE.E4M3.F32.PACK_AB_MERGE_C R36, R37, R36, RZ ;  /* 0x000000242524723e */ /* 0x000fe200048070ff */
[----:B------:R-:W1:Y:S02]  /*19c0*/  @!P2 SYNCS.CCTL.IV [UR8+0x2000] ;  /* 0x00200000ff00a9b1 */ /* 0x000e640008000008 */
[----:B-1----:R-:W-:Y:S01]  /*19d0*/  BAR.SYNC.DEFER_BLOCKING 0x0 ;  /* 0x0000000000007b1d */ /* 0x002fe20000010000 */
[----:B------:R-:W-:-:S02]  /*19e0*/  F2FP.SATFINITE.E4M3.F32.PACK_AB_MERGE_C R38, R39, R38, RZ ;  /* 0x000000262726723e */ /* 0x000fc400048070ff */
[----:B------:R-:W-:Y:S02]  /*19f0*/  ISETP.LT.U32.AND P0, PT, R7, 0x20, P0 ;  /* 0x000000200700780c */ /* 0x000fe40000701070 */
[----:B----4-:R-:W-:Y:S02]  /*1a00*/  LOP3.LUT R5, R3, 0x10, RZ, 0x3c, !PT ;  /* 0x0000001003057812 */ /* 0x010fe400078e3cff */
[----:B------:R-:W-:Y:S02]  /*1a10*/  F2FP.SATFINITE.E4M3.F32.PACK_AB_MERGE_C R40, R41, R40, RZ ;  /* 0x000000282928723e */ /* 0x000fe400048070ff */
[----:B------:R-:W-:Y:S02]  /*1a20*/  F2FP.SATFINITE.E4M3.F32.PACK_AB_MERGE_C R42, R43, R42, RZ ;  /* 0x0000002a2b2a723e */ /* 0x000fe400048070ff */
[----:B------:R-:W-:Y:S02]  /*1a30*/  F2FP.SATFINITE.E4M3.F32.PACK_AB_MERGE_C R44, R45, R44, RZ ;  /* 0x0000002c2d2c723e */ /* 0x000fe400048070ff */
[----:B------:R-:W-:-:S02]  /*1a40*/  F2FP.SATFINITE.E4M3.F32.PACK_AB_MERGE_C R46, R47, R46, RZ ;  /* 0x0000002e2f2e723e */ /* 0x000fc400048070ff */
[----:B------:R-:W-:Y:S01]  /*1a50*/  LOP3.LUT R7, R3, 0x20, RZ, 0x3c, !PT ;  /* 0x0000002003077812 */ /* 0x000fe200078e3cff */
[----:B------:R-:W-:Y:S01]  /*1a60*/  VOTEU.ANY UP0, P0 ;  /* 0x00000000003f7886 */ /* 0x000fe20000000100 */
[----:B------:R-:W-:Y:S01]  /*1a70*/  F2FP.SATFINITE.E4M3.F32.PACK_AB_MERGE_C R48, R49, R48, RZ ;  /* 0x000000303130723e */ /* 0x000fe200048070ff */
[----:B------:R-:W-:Y:S01]  /*1a80*/  VOTEU.ANY UP1, P0 ;  /* 0x00000000003f7886 */ /* 0x000fe20000020100 */
[----:B------:R-:W-:Y:S02]  /*1a90*/  F2FP.SATFINITE.E4M3.F32.PACK_AB_MERGE_C R50, R51, R50, RZ ;  /* 0x000000323332723e */ /* 0x000fe400048070ff */
[----:B------:R-:W-:Y:S01]  /*1aa0*/  F2FP.SATFINITE.E4M3.F32.PACK_AB_MERGE_C R52, R53, R52, RZ ;  /* 0x000000343534723e */ /* 0x000fe200048070ff */
[----:B------:R-:W-:Y:S01]  /*1ab0*/  @UP0 UMOV UR6, UR24 ;  /* 0x0000001800060c82 */ /* 0x000fe20008000000 */
[----:B------:R-:W-:Y:S01]  /*1ac0*/  F2FP.SATFINITE.E4M3.F32.PACK_AB_MERGE_C R54, R55, R54, RZ ;  /* 0x000000363736723e */ /* 0x000fe200048070ff */
[----:B------:R-:W1:Y:S01]  /*1ad0*/  @!P2 SYNCS.CCTL.IV [UR8+0x2008] ;  /* 0x00200800ff00a9b1 */ /* 0x000e620008000008 */
[----:B------:R-:W-:Y:S01]  /*1ae0*/  LOP3.LUT R9, R3, 0x30, RZ, 0x3c, !PT ;  /* 0x0000003003097812 */ /* 0x000fe200078e3cff */
[----:B-1----:R-:W-:Y:S01]  /*1af0*/  STS.U16 [R3+UR8], R24 ;  /* 0x0000001803007988 */ /* 0x002fe20008000408 */
[----:B------:R-:W-:-:S03]  /*1b00*/  @UP0 UMOV UR7, UR25 ;  /* 0x0000001900070c82 */ /* 0x000fc60008000000 */
[----:B------:R-:W-:Y:S04]  /*1b10*/  STS.U16 [R3+UR8+0x200], R26 ;  /* 0x0002001a03007988 */ /* 0x000fe80008000408 */
[----:B------:R-:W-:Y:S04]  /*1b20*/  STS.U16 [R3+UR8+0x8], R28 ;  /* 0x0000081c03007988 */ /* 0x000fe80008000408 */
[----:B------:R-:W-:Y:S04]  /*1b30*/  STS.U16 [R3+UR8+0x208], R30 ;  /* 0x0002081e03007988 */ /* 0x000fe80008000408 */
[----:B------:R-:W-:Y:S04]  /*1b40*/  STS.U16 [R5+UR8], R32 ;  /* 0x0000002005007988 */ /* 0x000fe80008000408 */
        /* <DEDUP_REMOVED lines=10> */
[----:B------:R-:W-:Y:S01]  /*1bf0*/  STS.U16 [R9+UR8+0x208], R54 ;  /* 0x0002083609007988 */ /* 0x000fe20008000408 */
[----:B------:R1:W-:Y:S06]  /*1c00*/  MEMBAR.ALL.CTA ;  /* 0x0000000000007992 */ /* 0x0003ec0000008000 */
[----:B-1----:R-:W1:Y:S02]  /*1c10*/  FENCE.VIEW.ASYNC.S ;  /* 0x00000000000073c6 */ /* 0x002e640000000000 */
[----:B-1----:R-:W-:Y:S06]  /*1c20*/  BAR.SYNC.DEFER_BLOCKING 0x0 ;  /* 0x0000000000007b1d */ /* 0x002fec0000010000 */
[----:B------:R1:W-:Y:S01]  /*1c30*/  @UP1 UTMASTG.2D [UR8], [UR6] ;  /* 0x00000008060013b5 */ /* 0x0003e20008008000 */
[----:B------:R0:W-:Y:S01]  /*1c40*/  UTMACMDFLUSH ;  /* 0x00000000000079b7 */ /* 0x0001e20000000000 */
[----:B------:R-:W-:-:S04]  /*1c50*/  DEPBAR.LE SB0, 0x0 ;  /* 0x000080000000791a */ /* 0x000fc80000000000 */
[----:B------:R-:W-:Y:S06]  /*1c60*/  BAR.SYNC.DEFER_BLOCKING 0x0 ;  /* 0x0000000000007b1d */ /* 0x000fec0000010000 */
[----:B-1----:R-:W-:Y:S05]  /*1c70*/  EXIT ;  /* 0x000000000000794d */ /* 0x002fea0003800000 */
.L_x_49:
[----:B------:R-:W1:Y:S02]  /*1c80*/  SYNCS.PHASECHK.TRANS64.TRYWAIT P0, [UR9+0x2000], R2 ;  /* 0x00200002ff0075a7 */ /* 0x000e640008000149 */
[----:B-1----:R-:W-:Y:S05]  /*1c90*/  @!P0 BRA `(.L_x_49) ;  /* 0xfffffffc00f88947 */ /* 0x002fea000383ffff */
[----:B------:R-:W-:Y:S05]  /*1ca0*/  BRA `(.L_x_51) ;  /* 0xfffffff800b47947 */ /* 0x000fea000383ffff */
.L_x_52:
[----:B------:R-:W-:-:S00]  /*1cb0*/  BRA `(.L_x_52) ;  /* 0xfffffffc00fc7947 */ /* 0x000fc0000383ffff */
[----:B------:R-:W-:-:S00]  /*1cc0*/  NOP ;  /* 0x0000000000007918 */ /* 0x000fc00000000000 */
        /* <DEDUP_REMOVED lines=11> */
.L_x_53:


//--------------------- .nv.shared.gluon_wgmma    --------------------------
	.section	.nv.shared.gluon_wgmma,"aw",@nobits
	.sectionflags	@""
	.align	16
	.zero		1024


//--------------------- .nv.shared.reserved.0     --------------------------
	.section	.nv.shared.reserved.0,"aw",@nobits
	.weak		__nv_reservedSMEM_offset_0_alias
	.size		__nv_reservedSMEM_offset_0_alias, 0, 0
	.other		__nv_reservedSMEM_offset_0_alias,@"STO_CUDA_RESERVED_SHARED STV_DEFAULT"
__nv_reservedSMEM_offset_0_alias:
	.zero		0


//--------------------- .nv.constant0.gluon_wgmma --------------------------
	.section	.nv.constant0.gluon_wgmma,"a",@progbits
	.sectionflags	@""
	.align	4
.nv.constant0.gluon_wgmma:
	.zero		608


//--------------------- SYMBOLS --------------------------

	.type		.nv.reservedSmem.offset0,@object
	.size		.nv.reservedSmem.offset0,0x4
